//
// Generated by NVIDIA NVVM Compiler
//
// Compiler Build ID: CL-36424714
// Cuda compilation tools, release 13.0, V13.0.88
// Based on NVVM 20.0.0
//

.version 9.0
.target sm_100
.address_size 64

	// .globl	_Z10forward_rmPKfS0_Pfii
// _ZZ10forward_cmPKfS0_PfiiE2ws has been demoted
// _ZZ11backward_cmPKfS0_PKiPfiiE6err_sh has been demoted

.visible .entry _Z10forward_rmPKfS0_Pfii(
	.param .u64 .ptr .align 1 _Z10forward_rmPKfS0_Pfii_param_0,
	.param .u64 .ptr .align 1 _Z10forward_rmPKfS0_Pfii_param_1,
	.param .u64 .ptr .align 1 _Z10forward_rmPKfS0_Pfii_param_2,
	.param .u32 _Z10forward_rmPKfS0_Pfii_param_3,
	.param .u32 _Z10forward_rmPKfS0_Pfii_param_4
)
{
	.reg .pred 	%p<11>;
	.reg .b32 	%r<28>;
	.reg .b32 	%f<118>;
	.reg .b64 	%rd<46>;

	ld.param.u64 	%rd17, [_Z10forward_rmPKfS0_Pfii_param_0];
	ld.param.u64 	%rd18, [_Z10forward_rmPKfS0_Pfii_param_1];
	ld.param.u64 	%rd16, [_Z10forward_rmPKfS0_Pfii_param_2];
	ld.param.u32 	%r18, [_Z10forward_rmPKfS0_Pfii_param_3];
	ld.param.u32 	%r17, [_Z10forward_rmPKfS0_Pfii_param_4];
	cvta.to.global.u64 	%rd1, %rd18;
	cvta.to.global.u64 	%rd2, %rd17;
	mov.u32 	%r19, %ctaid.x;
	mov.u32 	%r20, %ntid.x;
	mov.u32 	%r21, %tid.x;
	mad.lo.s32 	%r1, %r19, %r20, %r21;
	setp.ge.s32 	%p1, %r1, %r18;
	@%p1 bra 	$L__BB0_16;
	setp.lt.s32 	%p2, %r17, 1;
	mov.f32 	%f117, 0f80000000;
	@%p2 bra 	$L__BB0_15;
	cvt.s64.s32 	%rd19, %r1;
	cvt.u64.u32 	%rd20, %r17;
	mul.lo.s64 	%rd3, %rd20, %rd19;
	and.b32  	%r2, %r17, 15;
	setp.lt.u32 	%p3, %r17, 16;
	mov.f32 	%f116, 0f00000000;
	mov.b32 	%r25, 0;
	@%p3 bra 	$L__BB0_5;
	and.b32  	%r25, %r17, 2147483632;
	neg.s32 	%r23, %r25;
	shl.b64 	%rd21, %rd3, 2;
	add.s64 	%rd22, %rd21, %rd2;
	add.s64 	%rd43, %rd22, 32;
	add.s64 	%rd42, %rd1, 32;
	mov.f32 	%f116, 0f00000000;
$L__BB0_4:
	.pragma "nounroll";
	ld.global.f32 	%f20, [%rd43+-32];
	ld.global.f32 	%f21, [%rd42+-32];
	fma.rn.f32 	%f22, %f20, %f21, %f116;
	ld.global.f32 	%f23, [%rd43+-28];
	ld.global.f32 	%f24, [%rd42+-28];
	fma.rn.f32 	%f25, %f23, %f24, %f22;
	ld.global.f32 	%f26, [%rd43+-24];
	ld.global.f32 	%f27, [%rd42+-24];
	fma.rn.f32 	%f28, %f26, %f27, %f25;
	ld.global.f32 	%f29, [%rd43+-20];
	ld.global.f32 	%f30, [%rd42+-20];
	fma.rn.f32 	%f31, %f29, %f30, %f28;
	ld.global.f32 	%f32, [%rd43+-16];
	ld.global.f32 	%f33, [%rd42+-16];
	fma.rn.f32 	%f34, %f32, %f33, %f31;
	ld.global.f32 	%f35, [%rd43+-12];
	ld.global.f32 	%f36, [%rd42+-12];
	fma.rn.f32 	%f37, %f35, %f36, %f34;
	ld.global.f32 	%f38, [%rd43+-8];
	ld.global.f32 	%f39, [%rd42+-8];
	fma.rn.f32 	%f40, %f38, %f39, %f37;
	ld.global.f32 	%f41, [%rd43+-4];
	ld.global.f32 	%f42, [%rd42+-4];
	fma.rn.f32 	%f43, %f41, %f42, %f40;
	ld.global.f32 	%f44, [%rd43];
	ld.global.f32 	%f45, [%rd42];
	fma.rn.f32 	%f46, %f44, %f45, %f43;
	ld.global.f32 	%f47, [%rd43+4];
	ld.global.f32 	%f48, [%rd42+4];
	fma.rn.f32 	%f49, %f47, %f48, %f46;
	ld.global.f32 	%f50, [%rd43+8];
	ld.global.f32 	%f51, [%rd42+8];
	fma.rn.f32 	%f52, %f50, %f51, %f49;
	ld.global.f32 	%f53, [%rd43+12];
	ld.global.f32 	%f54, [%rd42+12];
	fma.rn.f32 	%f55, %f53, %f54, %f52;
	ld.global.f32 	%f56, [%rd43+16];
	ld.global.f32 	%f57, [%rd42+16];
	fma.rn.f32 	%f58, %f56, %f57, %f55;
	ld.global.f32 	%f59, [%rd43+20];
	ld.global.f32 	%f60, [%rd42+20];
	fma.rn.f32 	%f61, %f59, %f60, %f58;
	ld.global.f32 	%f62, [%rd43+24];
	ld.global.f32 	%f63, [%rd42+24];
	fma.rn.f32 	%f64, %f62, %f63, %f61;
	ld.global.f32 	%f65, [%rd43+28];
	ld.global.f32 	%f66, [%rd42+28];
	fma.rn.f32 	%f116, %f65, %f66, %f64;
	add.s32 	%r23, %r23, 16;
	add.s64 	%rd43, %rd43, 64;
	add.s64 	%rd42, %rd42, 64;
	setp.ne.s32 	%p4, %r23, 0;
	@%p4 bra 	$L__BB0_4;
$L__BB0_5:
	setp.eq.s32 	%p5, %r2, 0;
	@%p5 bra 	$L__BB0_14;
	and.b32  	%r8, %r17, 7;
	setp.lt.u32 	%p6, %r2, 8;
	@%p6 bra 	$L__BB0_8;
	cvt.u64.u32 	%rd23, %r25;
	add.s64 	%rd24, %rd3, %rd23;
	shl.b64 	%rd25, %rd24, 2;
	add.s64 	%rd26, %rd2, %rd25;
	ld.global.f32 	%f68, [%rd26];
	mul.wide.u32 	%rd27, %r25, 4;
	add.s64 	%rd28, %rd1, %rd27;
	ld.global.f32 	%f69, [%rd28];
	fma.rn.f32 	%f70, %f68, %f69, %f116;
	ld.global.f32 	%f71, [%rd26+4];
	ld.global.f32 	%f72, [%rd28+4];
	fma.rn.f32 	%f73, %f71, %f72, %f70;
	ld.global.f32 	%f74, [%rd26+8];
	ld.global.f32 	%f75, [%rd28+8];
	fma.rn.f32 	%f76, %f74, %f75, %f73;
	ld.global.f32 	%f77, [%rd26+12];
	ld.global.f32 	%f78, [%rd28+12];
	fma.rn.f32 	%f79, %f77, %f78, %f76;
	ld.global.f32 	%f80, [%rd26+16];
	ld.global.f32 	%f81, [%rd28+16];
	fma.rn.f32 	%f82, %f80, %f81, %f79;
	ld.global.f32 	%f83, [%rd26+20];
	ld.global.f32 	%f84, [%rd28+20];
	fma.rn.f32 	%f85, %f83, %f84, %f82;
	ld.global.f32 	%f86, [%rd26+24];
	ld.global.f32 	%f87, [%rd28+24];
	fma.rn.f32 	%f88, %f86, %f87, %f85;
	ld.global.f32 	%f89, [%rd26+28];
	ld.global.f32 	%f90, [%rd28+28];
	fma.rn.f32 	%f116, %f89, %f90, %f88;
	add.s32 	%r25, %r25, 8;
$L__BB0_8:
	setp.eq.s32 	%p7, %r8, 0;
	@%p7 bra 	$L__BB0_14;
	and.b32  	%r11, %r17, 3;
	setp.lt.u32 	%p8, %r8, 4;
	@%p8 bra 	$L__BB0_11;
	cvt.u64.u32 	%rd29, %r25;
	add.s64 	%rd30, %rd3, %rd29;
	shl.b64 	%rd31, %rd30, 2;
	add.s64 	%rd32, %rd2, %rd31;
	ld.global.f32 	%f92, [%rd32];
	mul.wide.u32 	%rd33, %r25, 4;
	add.s64 	%rd34, %rd1, %rd33;
	ld.global.f32 	%f93, [%rd34];
	fma.rn.f32 	%f94, %f92, %f93, %f116;
	ld.global.f32 	%f95, [%rd32+4];
	ld.global.f32 	%f96, [%rd34+4];
	fma.rn.f32 	%f97, %f95, %f96, %f94;
	ld.global.f32 	%f98, [%rd32+8];
	ld.global.f32 	%f99, [%rd34+8];
	fma.rn.f32 	%f100, %f98, %f99, %f97;
	ld.global.f32 	%f101, [%rd32+12];
	ld.global.f32 	%f102, [%rd34+12];
	fma.rn.f32 	%f116, %f101, %f102, %f100;
	add.s32 	%r25, %r25, 4;
$L__BB0_11:
	setp.eq.s32 	%p9, %r11, 0;
	@%p9 bra 	$L__BB0_14;
	cvt.u64.u32 	%rd35, %r25;
	mul.wide.u32 	%rd36, %r25, 4;
	add.s64 	%rd45, %rd1, %rd36;
	add.s64 	%rd37, %rd3, %rd35;
	shl.b64 	%rd38, %rd37, 2;
	add.s64 	%rd44, %rd2, %rd38;
	neg.s32 	%r27, %r11;
$L__BB0_13:
	.pragma "nounroll";
	ld.global.f32 	%f103, [%rd44];
	ld.global.f32 	%f104, [%rd45];
	fma.rn.f32 	%f116, %f103, %f104, %f116;
	add.s64 	%rd45, %rd45, 4;
	add.s64 	%rd44, %rd44, 4;
	add.s32 	%r27, %r27, 1;
	setp.ne.s32 	%p10, %r27, 0;
	@%p10 bra 	$L__BB0_13;
$L__BB0_14:
	mul.f32 	%f117, %f116, 0fBFB8AA3B;
$L__BB0_15:
	ex2.approx.f32 	%f105, %f117;
	add.f32 	%f106, %f105, 0f3F800000;
	rcp.rn.f32 	%f107, %f106;
	cvta.to.global.u64 	%rd39, %rd16;
	mul.wide.s32 	%rd40, %r1, 4;
	add.s64 	%rd41, %rd39, %rd40;
	st.global.f32 	[%rd41], %f107;
$L__BB0_16:
	ret;

}
	// .globl	_Z11backward_rmPKfS0_PKiPfii
.visible .entry _Z11backward_rmPKfS0_PKiPfii(
	.param .u64 .ptr .align 1 _Z11backward_rmPKfS0_PKiPfii_param_0,
	.param .u64 .ptr .align 1 _Z11backward_rmPKfS0_PKiPfii_param_1,
	.param .u64 .ptr .align 1 _Z11backward_rmPKfS0_PKiPfii_param_2,
	.param .u64 .ptr .align 1 _Z11backward_rmPKfS0_PKiPfii_param_3,
	.param .u32 _Z11backward_rmPKfS0_PKiPfii_param_4,
	.param .u32 _Z11backward_rmPKfS0_PKiPfii_param_5
)
{
	.reg .pred 	%p<11>;
	.reg .b32 	%r<39>;
	.reg .b32 	%f<100>;
	.reg .b64 	%rd<62>;

	ld.param.u64 	%rd17, [_Z11backward_rmPKfS0_PKiPfii_param_0];
	ld.param.u64 	%rd18, [_Z11backward_rmPKfS0_PKiPfii_param_1];
	ld.param.u64 	%rd19, [_Z11backward_rmPKfS0_PKiPfii_param_2];
	ld.param.u64 	%rd16, [_Z11backward_rmPKfS0_PKiPfii_param_3];
	ld.param.u32 	%r13, [_Z11backward_rmPKfS0_PKiPfii_param_4];
	ld.param.u32 	%r14, [_Z11backward_rmPKfS0_PKiPfii_param_5];
	cvta.to.global.u64 	%rd1, %rd17;
	cvta.to.global.u64 	%rd2, %rd19;
	cvta.to.global.u64 	%rd3, %rd18;
	mov.u32 	%r15, %ctaid.x;
	mov.u32 	%r16, %ntid.x;
	mov.u32 	%r17, %tid.x;
	mad.lo.s32 	%r1, %r15, %r16, %r17;
	setp.ge.s32 	%p1, %r1, %r14;
	@%p1 bra 	$L__BB1_14;
	setp.lt.s32 	%p2, %r13, 1;
	mov.f32 	%f99, 0f00000000;
	@%p2 bra 	$L__BB1_13;
	cvt.s64.s32 	%rd4, %r14;
	cvt.s64.s32 	%rd5, %r1;
	and.b32  	%r2, %r13, 7;
	setp.lt.u32 	%p3, %r13, 8;
	mov.f32 	%f99, 0f00000000;
	mov.b32 	%r37, 0;
	@%p3 bra 	$L__BB1_5;
	and.b32  	%r37, %r13, 2147483640;
	neg.s32 	%r35, %r37;
	shl.b64 	%rd20, %rd5, 2;
	add.s64 	%rd61, %rd1, %rd20;
	shl.b64 	%rd7, %rd4, 5;
	add.s64 	%rd60, %rd3, 16;
	add.s64 	%rd59, %rd2, 16;
	mov.f32 	%f99, 0f00000000;
$L__BB1_4:
	.pragma "nounroll";
	ld.global.f32 	%f17, [%rd60+-16];
	ld.global.u32 	%r19, [%rd59+-16];
	cvt.rn.f32.s32 	%f18, %r19;
	sub.f32 	%f19, %f17, %f18;
	ld.global.f32 	%f20, [%rd61];
	fma.rn.f32 	%f21, %f20, %f19, %f99;
	ld.global.f32 	%f22, [%rd60+-12];
	ld.global.u32 	%r20, [%rd59+-12];
	cvt.rn.f32.s32 	%f23, %r20;
	sub.f32 	%f24, %f22, %f23;
	shl.b64 	%rd21, %rd4, 2;
	add.s64 	%rd22, %rd61, %rd21;
	ld.global.f32 	%f25, [%rd22];
	fma.rn.f32 	%f26, %f25, %f24, %f21;
	ld.global.f32 	%f27, [%rd60+-8];
	ld.global.u32 	%r21, [%rd59+-8];
	cvt.rn.f32.s32 	%f28, %r21;
	sub.f32 	%f29, %f27, %f28;
	add.s64 	%rd23, %rd22, %rd21;
	ld.global.f32 	%f30, [%rd23];
	fma.rn.f32 	%f31, %f30, %f29, %f26;
	ld.global.f32 	%f32, [%rd60+-4];
	ld.global.u32 	%r22, [%rd59+-4];
	cvt.rn.f32.s32 	%f33, %r22;
	sub.f32 	%f34, %f32, %f33;
	add.s64 	%rd24, %rd23, %rd21;
	ld.global.f32 	%f35, [%rd24];
	fma.rn.f32 	%f36, %f35, %f34, %f31;
	ld.global.f32 	%f37, [%rd60];
	ld.global.u32 	%r23, [%rd59];
	cvt.rn.f32.s32 	%f38, %r23;
	sub.f32 	%f39, %f37, %f38;
	add.s64 	%rd25, %rd24, %rd21;
	ld.global.f32 	%f40, [%rd25];
	fma.rn.f32 	%f41, %f40, %f39, %f36;
	ld.global.f32 	%f42, [%rd60+4];
	ld.global.u32 	%r24, [%rd59+4];
	cvt.rn.f32.s32 	%f43, %r24;
	sub.f32 	%f44, %f42, %f43;
	add.s64 	%rd26, %rd25, %rd21;
	ld.global.f32 	%f45, [%rd26];
	fma.rn.f32 	%f46, %f45, %f44, %f41;
	ld.global.f32 	%f47, [%rd60+8];
	ld.global.u32 	%r25, [%rd59+8];
	cvt.rn.f32.s32 	%f48, %r25;
	sub.f32 	%f49, %f47, %f48;
	add.s64 	%rd27, %rd26, %rd21;
	ld.global.f32 	%f50, [%rd27];
	fma.rn.f32 	%f51, %f50, %f49, %f46;
	ld.global.f32 	%f52, [%rd60+12];
	ld.global.u32 	%r26, [%rd59+12];
	cvt.rn.f32.s32 	%f53, %r26;
	sub.f32 	%f54, %f52, %f53;
	add.s64 	%rd28, %rd27, %rd21;
	ld.global.f32 	%f55, [%rd28];
	fma.rn.f32 	%f99, %f55, %f54, %f51;
	add.s32 	%r35, %r35, 8;
	add.s64 	%rd61, %rd61, %rd7;
	add.s64 	%rd60, %rd60, 32;
	add.s64 	%rd59, %rd59, 32;
	setp.ne.s32 	%p4, %r35, 0;
	@%p4 bra 	$L__BB1_4;
$L__BB1_5:
	setp.eq.s32 	%p5, %r2, 0;
	@%p5 bra 	$L__BB1_13;
	and.b32  	%r8, %r13, 3;
	setp.lt.u32 	%p6, %r2, 4;
	@%p6 bra 	$L__BB1_8;
	cvt.u64.u32 	%rd29, %r37;
	mul.wide.u32 	%rd30, %r37, 4;
	add.s64 	%rd31, %rd3, %rd30;
	ld.global.f32 	%f57, [%rd31];
	add.s64 	%rd32, %rd2, %rd30;
	ld.global.u32 	%r27, [%rd32];
	cvt.rn.f32.s32 	%f58, %r27;
	sub.f32 	%f59, %f57, %f58;
	mad.lo.s64 	%rd33, %rd29, %rd4, %rd5;
	shl.b64 	%rd34, %rd33, 2;
	add.s64 	%rd35, %rd1, %rd34;
	ld.global.f32 	%f60, [%rd35];
	fma.rn.f32 	%f61, %f60, %f59, %f99;
	ld.global.f32 	%f62, [%rd31+4];
	ld.global.u32 	%r28, [%rd32+4];
	cvt.rn.f32.s32 	%f63, %r28;
	sub.f32 	%f64, %f62, %f63;
	shl.b64 	%rd36, %rd4, 2;
	add.s64 	%rd37, %rd35, %rd36;
	ld.global.f32 	%f65, [%rd37];
	fma.rn.f32 	%f66, %f65, %f64, %f61;
	ld.global.f32 	%f67, [%rd31+8];
	ld.global.u32 	%r29, [%rd32+8];
	cvt.rn.f32.s32 	%f68, %r29;
	sub.f32 	%f69, %f67, %f68;
	add.s64 	%rd38, %rd37, %rd36;
	ld.global.f32 	%f70, [%rd38];
	fma.rn.f32 	%f71, %f70, %f69, %f66;
	ld.global.f32 	%f72, [%rd31+12];
	ld.global.u32 	%r30, [%rd32+12];
	cvt.rn.f32.s32 	%f73, %r30;
	sub.f32 	%f74, %f72, %f73;
	add.s64 	%rd39, %rd38, %rd36;
	ld.global.f32 	%f75, [%rd39];
	fma.rn.f32 	%f99, %f75, %f74, %f71;
	add.s32 	%r37, %r37, 4;
$L__BB1_8:
	setp.eq.s32 	%p7, %r8, 0;
	@%p7 bra 	$L__BB1_13;
	setp.eq.s32 	%p8, %r8, 1;
	@%p8 bra 	$L__BB1_11;
	cvt.u64.u32 	%rd40, %r37;
	mul.wide.u32 	%rd41, %r37, 4;
	add.s64 	%rd42, %rd3, %rd41;
	ld.global.f32 	%f77, [%rd42];
	add.s64 	%rd43, %rd2, %rd41;
	ld.global.u32 	%r31, [%rd43];
	cvt.rn.f32.s32 	%f78, %r31;
	sub.f32 	%f79, %f77, %f78;
	mad.lo.s64 	%rd44, %rd40, %rd4, %rd5;
	shl.b64 	%rd45, %rd44, 2;
	add.s64 	%rd46, %rd1, %rd45;
	ld.global.f32 	%f80, [%rd46];
	fma.rn.f32 	%f81, %f80, %f79, %f99;
	ld.global.f32 	%f82, [%rd42+4];
	ld.global.u32 	%r32, [%rd43+4];
	cvt.rn.f32.s32 	%f83, %r32;
	sub.f32 	%f84, %f82, %f83;
	shl.b64 	%rd47, %rd4, 2;
	add.s64 	%rd48, %rd46, %rd47;
	ld.global.f32 	%f85, [%rd48];
	fma.rn.f32 	%f99, %f85, %f84, %f81;
	add.s32 	%r37, %r37, 2;
$L__BB1_11:
	and.b32  	%r33, %r13, 1;
	setp.eq.b32 	%p9, %r33, 1;
	not.pred 	%p10, %p9;
	@%p10 bra 	$L__BB1_13;
	cvt.u64.u32 	%rd49, %r37;
	mul.wide.u32 	%rd50, %r37, 4;
	add.s64 	%rd51, %rd3, %rd50;
	ld.global.f32 	%f86, [%rd51];
	add.s64 	%rd52, %rd2, %rd50;
	ld.global.u32 	%r34, [%rd52];
	cvt.rn.f32.s32 	%f87, %r34;
	sub.f32 	%f88, %f86, %f87;
	mad.lo.s64 	%rd53, %rd49, %rd4, %rd5;
	shl.b64 	%rd54, %rd53, 2;
	add.s64 	%rd55, %rd1, %rd54;
	ld.global.f32 	%f89, [%rd55];
	fma.rn.f32 	%f99, %f89, %f88, %f99;
$L__BB1_13:
	cvt.rn.f32.s32 	%f90, %r13;
	div.rn.f32 	%f91, %f99, %f90;
	cvta.to.global.u64 	%rd56, %rd16;
	mul.wide.s32 	%rd57, %r1, 4;
	add.s64 	%rd58, %rd56, %rd57;
	st.global.f32 	[%rd58], %f91;
$L__BB1_14:
	ret;

}
	// .globl	_Z10forward_cmPKfS0_Pfii
.visible .entry _Z10forward_cmPKfS0_Pfii(
	.param .u64 .ptr .align 1 _Z10forward_cmPKfS0_Pfii_param_0,
	.param .u64 .ptr .align 1 _Z10forward_cmPKfS0_Pfii_param_1,
	.param .u64 .ptr .align 1 _Z10forward_cmPKfS0_Pfii_param_2,
	.param .u32 _Z10forward_cmPKfS0_Pfii_param_3,
	.param .u32 _Z10forward_cmPKfS0_Pfii_param_4
)
{
	.reg .pred 	%p<10>;
	.reg .b32 	%r<47>;
	.reg .b32 	%f<42>;
	.reg .b64 	%rd<22>;
	// demoted variable
	.shared .align 4 .b8 _ZZ10forward_cmPKfS0_PfiiE2ws[1024];
	ld.param.u64 	%rd8, [_Z10forward_cmPKfS0_Pfii_param_0];
	ld.param.u64 	%rd6, [_Z10forward_cmPKfS0_Pfii_param_1];
	ld.param.u64 	%rd7, [_Z10forward_cmPKfS0_Pfii_param_2];
	ld.param.u32 	%r24, [_Z10forward_cmPKfS0_Pfii_param_3];
	ld.param.u32 	%r25, [_Z10forward_cmPKfS0_Pfii_param_4];
	cvta.to.global.u64 	%rd1, %rd8;
	mov.u32 	%r26, %ctaid.x;
	mov.u32 	%r27, %ntid.x;
	mov.u32 	%r1, %tid.x;
	mad.lo.s32 	%r2, %r26, %r27, %r1;
	setp.ge.s32 	%p1, %r2, %r24;
	@%p1 bra 	$L__BB2_15;
	setp.lt.s32 	%p2, %r25, 1;
	mov.f32 	%f41, 0f80000000;
	@%p2 bra 	$L__BB2_14;
	shl.b32 	%r29, %r1, 2;
	mov.u32 	%r30, _ZZ10forward_cmPKfS0_PfiiE2ws;
	add.s32 	%r3, %r30, %r29;
	shl.b32 	%r4, %r24, 2;
	cvta.to.global.u64 	%rd2, %rd6;
	mov.f32 	%f40, 0f00000000;
	mov.b32 	%r41, 0;
	mul.wide.s32 	%rd4, %r24, 4;
	mov.u32 	%r42, %r41;
$L__BB2_3:
	shl.b32 	%r31, %r41, 8;
	not.b32 	%r32, %r31;
	add.s32 	%r7, %r25, %r32;
	min.u32 	%r33, %r7, 255;
	add.s32 	%r8, %r33, 1;
	add.s32 	%r9, %r42, %r1;
	setp.ge.s32 	%p3, %r9, %r25;
	@%p3 bra 	$L__BB2_5;
	mul.wide.s32 	%rd9, %r9, 4;
	add.s64 	%rd10, %rd2, %rd9;
	ld.global.nc.f32 	%f14, [%rd10];
	st.shared.f32 	[%r3], %f14;
$L__BB2_5:
	bar.sync 	0;
	and.b32  	%r10, %r8, 3;
	setp.lt.u32 	%p4, %r7, 3;
	mov.b32 	%r46, 0;
	@%p4 bra 	$L__BB2_8;
	and.b32  	%r46, %r8, 508;
	neg.s32 	%r45, %r46;
	mad.lo.s32 	%r44, %r24, %r42, %r2;
	add.s32 	%r43, %r30, 8;
$L__BB2_7:
	.pragma "nounroll";
	mul.wide.s32 	%rd11, %r44, 4;
	add.s64 	%rd12, %rd1, %rd11;
	ld.global.nc.f32 	%f16, [%rd12];
	ld.shared.f32 	%f17, [%r43+-8];
	fma.rn.f32 	%f18, %f16, %f17, %f40;
	add.s64 	%rd14, %rd12, %rd4;
	ld.global.nc.f32 	%f19, [%rd14];
	ld.shared.f32 	%f20, [%r43+-4];
	fma.rn.f32 	%f21, %f19, %f20, %f18;
	add.s64 	%rd15, %rd14, %rd4;
	ld.global.nc.f32 	%f22, [%rd15];
	ld.shared.f32 	%f23, [%r43];
	fma.rn.f32 	%f24, %f22, %f23, %f21;
	add.s64 	%rd16, %rd15, %rd4;
	ld.global.nc.f32 	%f25, [%rd16];
	ld.shared.f32 	%f26, [%r43+4];
	fma.rn.f32 	%f40, %f25, %f26, %f24;
	add.s32 	%r45, %r45, 4;
	add.s32 	%r44, %r44, %r4;
	add.s32 	%r43, %r43, 16;
	setp.ne.s32 	%p5, %r45, 0;
	@%p5 bra 	$L__BB2_7;
$L__BB2_8:
	setp.eq.s32 	%p6, %r10, 0;
	@%p6 bra 	$L__BB2_12;
	add.s32 	%r37, %r46, %r42;
	mad.lo.s32 	%r38, %r37, %r24, %r2;
	mul.wide.s32 	%rd17, %r38, 4;
	add.s64 	%rd3, %rd1, %rd17;
	ld.global.nc.f32 	%f27, [%rd3];
	shl.b32 	%r39, %r46, 2;
	add.s32 	%r21, %r30, %r39;
	ld.shared.f32 	%f28, [%r21];
	fma.rn.f32 	%f40, %f27, %f28, %f40;
	setp.eq.s32 	%p7, %r10, 1;
	@%p7 bra 	$L__BB2_12;
	add.s64 	%rd5, %rd3, %rd4;
	ld.global.nc.f32 	%f29, [%rd5];
	ld.shared.f32 	%f30, [%r21+4];
	fma.rn.f32 	%f40, %f29, %f30, %f40;
	setp.eq.s32 	%p8, %r10, 2;
	@%p8 bra 	$L__BB2_12;
	add.s64 	%rd18, %rd5, %rd4;
	ld.global.nc.f32 	%f31, [%rd18];
	ld.shared.f32 	%f32, [%r21+8];
	fma.rn.f32 	%f40, %f31, %f32, %f40;
$L__BB2_12:
	bar.sync 	0;
	add.s32 	%r42, %r42, 256;
	setp.lt.s32 	%p9, %r42, %r25;
	add.s32 	%r41, %r41, 1;
	@%p9 bra 	$L__BB2_3;
	mul.f32 	%f41, %f40, 0fBFB8AA3B;
$L__BB2_14:
	ex2.approx.f32 	%f33, %f41;
	add.f32 	%f34, %f33, 0f3F800000;
	rcp.rn.f32 	%f35, %f34;
	cvta.to.global.u64 	%rd19, %rd7;
	mul.wide.s32 	%rd20, %r2, 4;
	add.s64 	%rd21, %rd19, %rd20;
	st.global.f32 	[%rd21], %f35;
$L__BB2_15:
	ret;

}
	// .globl	_Z11backward_cmPKfS0_PKiPfii
.visible .entry _Z11backward_cmPKfS0_PKiPfii(
	.param .u64 .ptr .align 1 _Z11backward_cmPKfS0_PKiPfii_param_0,
	.param .u64 .ptr .align 1 _Z11backward_cmPKfS0_PKiPfii_param_1,
	.param .u64 .ptr .align 1 _Z11backward_cmPKfS0_PKiPfii_param_2,
	.param .u64 .ptr .align 1 _Z11backward_cmPKfS0_PKiPfii_param_3,
	.param .u32 _Z11backward_cmPKfS0_PKiPfii_param_4,
	.param .u32 _Z11backward_cmPKfS0_PKiPfii_param_5
)
{
	.reg .pred 	%p<10>;
	.reg .b32 	%r<47>;
	.reg .b32 	%f<42>;
	.reg .b64 	%rd<18>;
	// demoted variable
	.shared .align 4 .b8 _ZZ11backward_cmPKfS0_PKiPfiiE6err_sh[1024];
	ld.param.u64 	%rd8, [_Z11backward_cmPKfS0_PKiPfii_param_0];
	ld.param.u64 	%rd5, [_Z11backward_cmPKfS0_PKiPfii_param_1];
	ld.param.u64 	%rd6, [_Z11backward_cmPKfS0_PKiPfii_param_2];
	ld.param.u64 	%rd7, [_Z11backward_cmPKfS0_PKiPfii_param_3];
	ld.param.u32 	%r24, [_Z11backward_cmPKfS0_PKiPfii_param_4];
	ld.param.u32 	%r25, [_Z11backward_cmPKfS0_PKiPfii_param_5];
	cvta.to.global.u64 	%rd1, %rd8;
	mov.u32 	%r26, %ctaid.x;
	mov.u32 	%r27, %ntid.x;
	mov.u32 	%r1, %tid.x;
	mad.lo.s32 	%r2, %r26, %r27, %r1;
	setp.ge.s32 	%p1, %r2, %r25;
	@%p1 bra 	$L__BB3_14;
	setp.lt.s32 	%p2, %r24, 1;
	mov.f32 	%f40, 0f00000000;
	@%p2 bra 	$L__BB3_13;
	shl.b32 	%r29, %r1, 2;
	mov.u32 	%r30, _ZZ11backward_cmPKfS0_PKiPfiiE6err_sh;
	add.s32 	%r3, %r30, %r29;
	mul.lo.s32 	%r4, %r24, %r2;
	cvta.to.global.u64 	%rd2, %rd5;
	cvta.to.global.u64 	%rd3, %rd6;
	mov.f32 	%f40, 0f00000000;
	mov.b32 	%r41, 0;
	mov.u32 	%r42, %r41;
$L__BB3_3:
	shl.b32 	%r31, %r41, 8;
	not.b32 	%r32, %r31;
	add.s32 	%r7, %r24, %r32;
	min.u32 	%r33, %r7, 255;
	add.s32 	%r8, %r33, 1;
	add.s32 	%r9, %r42, %r1;
	setp.ge.s32 	%p3, %r9, %r24;
	@%p3 bra 	$L__BB3_5;
	mul.wide.u32 	%rd9, %r9, 4;
	add.s64 	%rd10, %rd2, %rd9;
	ld.global.nc.f32 	%f13, [%rd10];
	add.s64 	%rd11, %rd3, %rd9;
	ld.global.nc.u32 	%r34, [%rd11];
	cvt.rn.f32.s32 	%f14, %r34;
	sub.f32 	%f15, %f13, %f14;
	st.shared.f32 	[%r3], %f15;
$L__BB3_5:
	bar.sync 	0;
	add.s32 	%r10, %r42, %r4;
	and.b32  	%r11, %r8, 3;
	setp.lt.u32 	%p4, %r7, 3;
	mov.b32 	%r46, 0;
	@%p4 bra 	$L__BB3_8;
	and.b32  	%r46, %r8, 508;
	add.s32 	%r43, %r30, 8;
	neg.s32 	%r45, %r46;
	mov.u32 	%r44, %r10;
$L__BB3_7:
	.pragma "nounroll";
	mul.wide.s32 	%rd12, %r44, 4;
	add.s64 	%rd13, %rd1, %rd12;
	ld.global.nc.f32 	%f17, [%rd13];
	ld.shared.f32 	%f18, [%r43+-8];
	fma.rn.f32 	%f19, %f17, %f18, %f40;
	ld.global.nc.f32 	%f20, [%rd13+4];
	ld.shared.f32 	%f21, [%r43+-4];
	fma.rn.f32 	%f22, %f20, %f21, %f19;
	ld.global.nc.f32 	%f23, [%rd13+8];
	ld.shared.f32 	%f24, [%r43];
	fma.rn.f32 	%f25, %f23, %f24, %f22;
	ld.global.nc.f32 	%f26, [%rd13+12];
	ld.shared.f32 	%f27, [%r43+4];
	fma.rn.f32 	%f40, %f26, %f27, %f25;
	add.s32 	%r45, %r45, 4;
	add.s32 	%r44, %r44, 4;
	add.s32 	%r43, %r43, 16;
	setp.ne.s32 	%p5, %r45, 0;
	@%p5 bra 	$L__BB3_7;
$L__BB3_8:
	setp.eq.s32 	%p6, %r11, 0;
	@%p6 bra 	$L__BB3_12;
	add.s32 	%r38, %r46, %r10;
	mul.wide.s32 	%rd14, %r38, 4;
	add.s64 	%rd4, %rd1, %rd14;
	ld.global.nc.f32 	%f28, [%rd4];
	shl.b32 	%r39, %r46, 2;
	add.s32 	%r21, %r30, %r39;
	ld.shared.f32 	%f29, [%r21];
	fma.rn.f32 	%f40, %f28, %f29, %f40;
	setp.eq.s32 	%p7, %r11, 1;
	@%p7 bra 	$L__BB3_12;
	ld.global.nc.f32 	%f30, [%rd4+4];
	ld.shared.f32 	%f31, [%r21+4];
	fma.rn.f32 	%f40, %f30, %f31, %f40;
	setp.eq.s32 	%p8, %r11, 2;
	@%p8 bra 	$L__BB3_12;
	ld.global.nc.f32 	%f32, [%rd4+8];
	ld.shared.f32 	%f33, [%r21+8];
	fma.rn.f32 	%f40, %f32, %f33, %f40;
$L__BB3_12:
	bar.sync 	0;
	add.s32 	%r42, %r42, 256;
	setp.lt.s32 	%p9, %r42, %r24;
	add.s32 	%r41, %r41, 1;
	@%p9 bra 	$L__BB3_3;
$L__BB3_13:
	cvt.rn.f32.s32 	%f34, %r24;
	div.rn.f32 	%f35, %f40, %f34;
	cvta.to.global.u64 	%rd15, %rd7;
	mul.wide.s32 	%rd16, %r2, 4;
	add.s64 	%rd17, %rd15, %rd16;
	st.global.f32 	[%rd17], %f35;
$L__BB3_14:
	ret;

}
	// .globl	_Z10pack_to_cmPKfPfiii
.visible .entry _Z10pack_to_cmPKfPfiii(
	.param .u64 .ptr .align 1 _Z10pack_to_cmPKfPfiii_param_0,
	.param .u64 .ptr .align 1 _Z10pack_to_cmPKfPfiii_param_1,
	.param .u32 _Z10pack_to_cmPKfPfiii_param_2,
	.param .u32 _Z10pack_to_cmPKfPfiii_param_3,
	.param .u32 _Z10pack_to_cmPKfPfiii_param_4
)
{
	.reg .pred 	%p<4>;
	.reg .b32 	%r<16>;
	.reg .b32 	%f<2>;
	.reg .b64 	%rd<12>;

	ld.param.u64 	%rd1, [_Z10pack_to_cmPKfPfiii_param_0];
	ld.param.u64 	%rd2, [_Z10pack_to_cmPKfPfiii_param_1];
	ld.param.u32 	%r6, [_Z10pack_to_cmPKfPfiii_param_2];
	ld.param.u32 	%r4, [_Z10pack_to_cmPKfPfiii_param_3];
	ld.param.u32 	%r5, [_Z10pack_to_cmPKfPfiii_param_4];
	mov.u32 	%r7, %ctaid.x;
	mov.u32 	%r8, %ntid.x;
	mov.u32 	%r9, %tid.x;
	mad.lo.s32 	%r1, %r7, %r8, %r9;
	mov.u32 	%r10, %ctaid.y;
	mov.u32 	%r11, %ntid.y;
	mov.u32 	%r12, %tid.y;
	mad.lo.s32 	%r13, %r10, %r11, %r12;
	setp.ge.s32 	%p1, %r1, %r4;
	setp.ge.s32 	%p2, %r13, %r6;
	or.pred  	%p3, %p1, %p2;
	@%p3 bra 	$L__BB4_2;
	cvta.to.global.u64 	%rd3, %rd1;
	cvta.to.global.u64 	%rd4, %rd2;
	add.s32 	%r14, %r5, %r13;
	mul.wide.s32 	%rd5, %r14, %r4;
	cvt.s64.s32 	%rd6, %r1;
	add.s64 	%rd7, %rd5, %rd6;
	shl.b64 	%rd8, %rd7, 2;
	add.s64 	%rd9, %rd3, %rd8;
	ld.global.f32 	%f1, [%rd9];
	mad.lo.s32 	%r15, %r6, %r1, %r13;
	mul.wide.s32 	%rd10, %r15, 4;
	add.s64 	%rd11, %rd4, %rd10;
	st.global.f32 	[%rd11], %f1;
$L__BB4_2:
	ret;

}
	// .globl	_Z12scale_kernelPfif
.visible .entry _Z12scale_kernelPfif(
	.param .u64 .ptr .align 1 _Z12scale_kernelPfif_param_0,
	.param .u32 _Z12scale_kernelPfif_param_1,
	.param .f32 _Z12scale_kernelPfif_param_2
)
{
	.reg .pred 	%p<2>;
	.reg .b32 	%r<6>;
	.reg .b32 	%f<4>;
	.reg .b64 	%rd<5>;

	ld.param.u64 	%rd1, [_Z12scale_kernelPfif_param_0];
	ld.param.u32 	%r2, [_Z12scale_kernelPfif_param_1];
	ld.param.f32 	%f1, [_Z12scale_kernelPfif_param_2];
	mov.u32 	%r3, %ctaid.x;
	mov.u32 	%r4, %ntid.x;
	mov.u32 	%r5, %tid.x;
	mad.lo.s32 	%r1, %r3, %r4, %r5;
	setp.ge.s32 	%p1, %r1, %r2;
	@%p1 bra 	$L__BB5_2;
	cvta.to.global.u64 	%rd2, %rd1;
	mul.wide.s32 	%rd3, %r1, 4;
	add.s64 	%rd4, %rd2, %rd3;
	ld.global.f32 	%f2, [%rd4];
	mul.f32 	%f3, %f1, %f2;
	st.global.f32 	[%rd4], %f3;
$L__BB5_2:
	ret;

}
	// .globl	_Z10sgd_kernelPfPKffi
.visible .entry _Z10sgd_kernelPfPKffi(
	.param .u64 .ptr .align 1 _Z10sgd_kernelPfPKffi_param_0,
	.param .u64 .ptr .align 1 _Z10sgd_kernelPfPKffi_param_1,
	.param .f32 _Z10sgd_kernelPfPKffi_param_2,
	.param .u32 _Z10sgd_kernelPfPKffi_param_3
)
{
	.reg .pred 	%p<2>;
	.reg .b32 	%r<6>;
	.reg .b32 	%f<6>;
	.reg .b64 	%rd<8>;

	ld.param.u64 	%rd1, [_Z10sgd_kernelPfPKffi_param_0];
	ld.param.u64 	%rd2, [_Z10sgd_kernelPfPKffi_param_1];
	ld.param.f32 	%f1, [_Z10sgd_kernelPfPKffi_param_2];
	ld.param.u32 	%r2, [_Z10sgd_kernelPfPKffi_param_3];
	mov.u32 	%r3, %ctaid.x;
	mov.u32 	%r4, %ntid.x;
	mov.u32 	%r5, %tid.x;
	mad.lo.s32 	%r1, %r3, %r4, %r5;
	setp.ge.s32 	%p1, %r1, %r2;
	@%p1 bra 	$L__BB6_2;
	cvta.to.global.u64 	%rd3, %rd2;
	cvta.to.global.u64 	%rd4, %rd1;
	mul.wide.s32 	%rd5, %r1, 4;
	add.s64 	%rd6, %rd3, %rd5;
	ld.global.f32 	%f2, [%rd6];
	mul.f32 	%f3, %f1, %f2;
	add.s64 	%rd7, %rd4, %rd5;
	ld.global.f32 	%f4, [%rd7];
	sub.f32 	%f5, %f4, %f3;
	st.global.f32 	[%rd7], %f5;
$L__BB6_2:
	ret;

}
	// .globl	_Z20scale_and_sgd_kernelPfPKfffi
.visible .entry _Z20scale_and_sgd_kernelPfPKfffi(
	.param .u64 .ptr .align 1 _Z20scale_and_sgd_kernelPfPKfffi_param_0,
	.param .u64 .ptr .align 1 _Z20scale_and_sgd_kernelPfPKfffi_param_1,
	.param .f32 _Z20scale_and_sgd_kernelPfPKfffi_param_2,
	.param .f32 _Z20scale_and_sgd_kernelPfPKfffi_param_3,
	.param .u32 _Z20scale_and_sgd_kernelPfPKfffi_param_4
)
{
	.reg .pred 	%p<2>;
	.reg .b32 	%r<6>;
	.reg .b32 	%f<8>;
	.reg .b64 	%rd<8>;

	ld.param.u64 	%rd1, [_Z20scale_and_sgd_kernelPfPKfffi_param_0];
	ld.param.u64 	%rd2, [_Z20scale_and_sgd_kernelPfPKfffi_param_1];
	ld.param.f32 	%f1, [_Z20scale_and_sgd_kernelPfPKfffi_param_2];
	ld.param.f32 	%f2, [_Z20scale_and_sgd_kernelPfPKfffi_param_3];
	ld.param.u32 	%r2, [_Z20scale_and_sgd_kernelPfPKfffi_param_4];
	mov.u32 	%r3, %ctaid.x;
	mov.u32 	%r4, %ntid.x;
	mov.u32 	%r5, %tid.x;
	mad.lo.s32 	%r1, %r3, %r4, %r5;
	setp.ge.s32 	%p1, %r1, %r2;
	@%p1 bra 	$L__BB7_2;
	cvta.to.global.u64 	%rd3, %rd2;
	cvta.to.global.u64 	%rd4, %rd1;
	mul.wide.s32 	%rd5, %r1, 4;
	add.s64 	%rd6, %rd3, %rd5;
	ld.global.f32 	%f3, [%rd6];
	mul.f32 	%f4, %f2, %f3;
	mul.f32 	%f5, %f1, %f4;
	add.s64 	%rd7, %rd4, %rd5;
	ld.global.f32 	%f6, [%rd7];
	sub.f32 	%f7, %f6, %f5;
	st.global.f32 	[%rd7], %f7;
$L__BB7_2:
	ret;

}


// ===== COMPILED SASS (sm_100) =====

	.target	sm_100

	.elftype	@"ET_EXEC"


//--------------------- .note.nv.tkinfo           --------------------------
	.section	.note.nv.tkinfo,"",@"SHT_NOTE"
	.sectionflags	@"SHF_NOTE_NV_TKINFO"
	.tkinfo
        /*0018*/ 	.word	0x00000002
        /*0030*/ 	.string	""
        /*0030*/ 	.string	"ptxas"
        /*0030*/ 	.string	"Cuda compilation tools, release 13.0, V13.0.88"
        /*0030*/ 	.string	"Build cuda_13.0.r13.0/compiler.36424714_0"
        /*0030*/ 	.string	"-arch sm_100 -m 64 "



//--------------------- .note.nv.cuinfo           --------------------------
	.section	.note.nv.cuinfo,"",@"SHT_NOTE"
	.sectionflags	@"SHF_NOTE_NV_CUINFO"
        /*0018*/ 	.short	0x0002
        /*001a*/ 	.short	0x0064
        /*001c*/ 	.short	0x0082
	.zero		2


//--------------------- .nv.info                  --------------------------
	.section	.nv.info,"",@"SHT_CUDA_INFO"
	.align	4


	//----- nvinfo : EIATTR_REGCOUNT
	.align		4
        /*0000*/ 	.byte	0x04, 0x2f
        /*0002*/ 	.short	(.L_1 - .L_0)
	.align		4
.L_0:
        /*0004*/ 	.word	index@(_Z10forward_rmPKfS0_Pfii)
        /*0008*/ 	.word	0x00000020


	//----- nvinfo : EIATTR_FRAME_SIZE
	.align		4
.L_1:
        /*000c*/ 	.byte	0x04, 0x11
        /*000e*/ 	.short	(.L_3 - .L_2)
	.align		4
.L_2:
        /*0010*/ 	.word	index@($__internal_3_$__cuda_sm20_rcp_rn_f32_slowpath)
        /*0014*/ 	.word	0x00000000


	//----- nvinfo : EIATTR_FRAME_SIZE
	.align		4
.L_3:
        /*0018*/ 	.byte	0x04, 0x11
        /*001a*/ 	.short	(.L_5 - .L_4)
	.align		4
.L_4:
        /*001c*/ 	.word	index@(_Z10forward_rmPKfS0_Pfii)
        /*0020*/ 	.word	0x00000000


	//----- nvinfo : EIATTR_REGCOUNT
	.align		4
.L_5:
        /*0024*/ 	.byte	0x04, 0x2f
        /*0026*/ 	.short	(.L_7 - .L_6)
	.align		4
.L_6:
        /*0028*/ 	.word	index@(_Z11backward_rmPKfS0_PKiPfii)
        /*002c*/ 	.word	0x00000020


	//----- nvinfo : EIATTR_FRAME_SIZE
	.align		4
.L_7:
        /*0030*/ 	.byte	0x04, 0x11
        /*0032*/ 	.short	(.L_9 - .L_8)
	.align		4
.L_8:
        /*0034*/ 	.word	index@($__internal_2_$__cuda_sm3x_div_rn_noftz_f32_slowpath)
        /*0038*/ 	.word	0x00000000


	//----- nvinfo : EIATTR_FRAME_SIZE
	.align		4
.L_9:
        /*003c*/ 	.byte	0x04, 0x11
        /*003e*/ 	.short	(.L_11 - .L_10)
	.align		4
.L_10:
        /*0040*/ 	.word	index@(_Z11backward_rmPKfS0_PKiPfii)
        /*0044*/ 	.word	0x00000000


	//----- nvinfo : EIATTR_REGCOUNT
	.align		4
.L_11:
        /*0048*/ 	.byte	0x04, 0x2f
        /*004a*/ 	.short	(.L_13 - .L_12)
	.align		4
.L_12:
        /*004c*/ 	.word	index@(_Z10forward_cmPKfS0_Pfii)
        /*0050*/ 	.word	0x0000001d


	//----- nvinfo : EIATTR_FRAME_SIZE
	.align		4
.L_13:
        /*0054*/ 	.byte	0x04, 0x11
        /*0056*/ 	.short	(.L_15 - .L_14)
	.align		4
.L_14:
        /*0058*/ 	.word	index@($__internal_1_$__cuda_sm20_rcp_rn_f32_slowpath)
        /*005c*/ 	.word	0x00000000


	//----- nvinfo : EIATTR_FRAME_SIZE
	.align		4
.L_15:
        /*0060*/ 	.byte	0x04, 0x11
        /*0062*/ 	.short	(.L_17 - .L_16)
	.align		4
.L_16:
        /*0064*/ 	.word	index@(_Z10forward_cmPKfS0_Pfii)
        /*0068*/ 	.word	0x00000000


	//----- nvinfo : EIATTR_REGCOUNT
	.align		4
.L_17:
        /*006c*/ 	.byte	0x04, 0x2f
        /*006e*/ 	.short	(.L_19 - .L_18)
	.align		4
.L_18:
        /*0070*/ 	.word	index@(_Z11backward_cmPKfS0_PKiPfii)
        /*0074*/ 	.word	0x00000019


	//----- nvinfo : EIATTR_FRAME_SIZE
	.align		4
.L_19:
        /*0078*/ 	.byte	0x04, 0x11
        /*007a*/ 	.short	(.L_21 - .L_20)
	.align		4
.L_20:
        /*007c*/ 	.word	index@($__internal_0_$__cuda_sm3x_div_rn_noftz_f32_slowpath)
        /*0080*/ 	.word	0x00000000


	//----- nvinfo : EIATTR_FRAME_SIZE
	.align		4
.L_21:
        /*0084*/ 	.byte	0x04, 0x11
        /*0086*/ 	.short	(.L_23 - .L_22)
	.align		4
.L_22:
        /*0088*/ 	.word	index@(_Z11backward_cmPKfS0_PKiPfii)
        /*008c*/ 	.word	0x00000000


	//----- nvinfo : EIATTR_REGCOUNT
	.align		4
.L_23:
        /*0090*/ 	.byte	0x04, 0x2f
        /*0092*/ 	.short	(.L_25 - .L_24)
	.align		4
.L_24:
        /*0094*/ 	.word	index@(_Z10pack_to_cmPKfPfiii)
        /*0098*/ 	.word	0x0000000c


	//----- nvinfo : EIATTR_FRAME_SIZE
	.align		4
.L_25:
        /*009c*/ 	.byte	0x04, 0x11
        /*009e*/ 	.short	(.L_27 - .L_26)
	.align		4
.L_26:
        /*00a0*/ 	.word	index@(_Z10pack_to_cmPKfPfiii)
        /*00a4*/ 	.word	0x00000000


	//----- nvinfo : EIATTR_REGCOUNT
	.align		4
.L_27:
        /*00a8*/ 	.byte	0x04, 0x2f
        /*00aa*/ 	.short	(.L_29 - .L_28)
	.align		4
.L_28:
        /*00ac*/ 	.word	index@(_Z12scale_kernelPfif)
        /*00b0*/ 	.word	0x00000008


	//----- nvinfo : EIATTR_FRAME_SIZE
	.align		4
.L_29:
        /*00b4*/ 	.byte	0x04, 0x11
        /*00b6*/ 	.short	(.L_31 - .L_30)
	.align		4
.L_30:
        /*00b8*/ 	.word	index@(_Z12scale_kernelPfif)
        /*00bc*/ 	.word	0x00000000


	//----- nvinfo : EIATTR_REGCOUNT
	.align		4
.L_31:
        /*00c0*/ 	.byte	0x04, 0x2f
        /*00c2*/ 	.short	(.L_33 - .L_32)
	.align		4
.L_32:
        /*00c4*/ 	.word	index@(_Z10sgd_kernelPfPKffi)
        /*00c8*/ 	.word	0x0000000a


	//----- nvinfo : EIATTR_FRAME_SIZE
	.align		4
.L_33:
        /*00cc*/ 	.byte	0x04, 0x11
        /*00ce*/ 	.short	(.L_35 - .L_34)
	.align		4
.L_34:
        /*00d0*/ 	.word	index@(_Z10sgd_kernelPfPKffi)
        /*00d4*/ 	.word	0x00000000


	//----- nvinfo : EIATTR_REGCOUNT
	.align		4
.L_35:
        /*00d8*/ 	.byte	0x04, 0x2f
        /*00da*/ 	.short	(.L_37 - .L_36)
	.align		4
.L_36:
        /*00dc*/ 	.word	index@(_Z20scale_and_sgd_kernelPfPKfffi)
        /*00e0*/ 	.word	0x0000000a


	//----- nvinfo : EIATTR_FRAME_SIZE
	.align		4
.L_37:
        /*00e4*/ 	.byte	0x04, 0x11
        /*00e6*/ 	.short	(.L_39 - .L_38)
	.align		4
.L_38:
        /*00e8*/ 	.word	index@(_Z20scale_and_sgd_kernelPfPKfffi)
        /*00ec*/ 	.word	0x00000000


	//----- nvinfo : EIATTR_MIN_STACK_SIZE
	.align		4
.L_39:
        /*00f0*/ 	.byte	0x04, 0x12
        /*00f2*/ 	.short	(.L_41 - .L_40)
	.align		4
.L_40:
        /*00f4*/ 	.word	index@(_Z20scale_and_sgd_kernelPfPKfffi)
        /*00f8*/ 	.word	0x00000000


	//----- nvinfo : EIATTR_MIN_STACK_SIZE
	.align		4
.L_41:
        /*00fc*/ 	.byte	0x04, 0x12
        /*00fe*/ 	.short	(.L_43 - .L_42)
	.align		4
.L_42:
        /*0100*/ 	.word	index@(_Z10sgd_kernelPfPKffi)
        /*0104*/ 	.word	0x00000000


	//----- nvinfo : EIATTR_MIN_STACK_SIZE
	.align		4
.L_43:
        /*0108*/ 	.byte	0x04, 0x12
        /*010a*/ 	.short	(.L_45 - .L_44)
	.align		4
.L_44:
        /*010c*/ 	.word	index@(_Z12scale_kernelPfif)
        /*0110*/ 	.word	0x00000000


	//----- nvinfo : EIATTR_MIN_STACK_SIZE
	.align		4
.L_45:
        /*0114*/ 	.byte	0x04, 0x12
        /*0116*/ 	.short	(.L_47 - .L_46)
	.align		4
.L_46:
        /*0118*/ 	.word	index@(_Z10pack_to_cmPKfPfiii)
        /*011c*/ 	.word	0x00000000


	//----- nvinfo : EIATTR_MIN_STACK_SIZE
	.align		4
.L_47:
        /*0120*/ 	.byte	0x04, 0x12
        /*0122*/ 	.short	(.L_49 - .L_48)
	.align		4
.L_48:
        /*0124*/ 	.word	index@(_Z11backward_cmPKfS0_PKiPfii)
        /*0128*/ 	.word	0x00000000


	//----- nvinfo : EIATTR_MIN_STACK_SIZE
	.align		4
.L_49:
        /*012c*/ 	.byte	0x04, 0x12
        /*012e*/ 	.short	(.L_51 - .L_50)
	.align		4
.L_50:
        /*0130*/ 	.word	index@(_Z10forward_cmPKfS0_Pfii)
        /*0134*/ 	.word	0x00000000


	//----- nvinfo : EIATTR_MIN_STACK_SIZE
	.align		4
.L_51:
        /*0138*/ 	.byte	0x04, 0x12
        /*013a*/ 	.short	(.L_53 - .L_52)
	.align		4
.L_52:
        /*013c*/ 	.word	index@(_Z11backward_rmPKfS0_PKiPfii)
        /*0140*/ 	.word	0x00000000


	//----- nvinfo : EIATTR_MIN_STACK_SIZE
	.align		4
.L_53:
        /*0144*/ 	.byte	0x04, 0x12
        /*0146*/ 	.short	(.L_55 - .L_54)
	.align		4
.L_54:
        /*0148*/ 	.word	index@(_Z10forward_rmPKfS0_Pfii)
        /*014c*/ 	.word	0x00000000
.L_55:


//--------------------- .nv.compat                --------------------------
	.section	.nv.compat,"",@"SHT_CUDA_COMPAT_INFO"
	.align	4
        /*0000*/ 	.byte	0x02, 0x09, 0x00, 0x00, 0x02, 0x02, 0x01, 0x00, 0x02, 0x05, 0x05, 0x00, 0x03, 0x07, 0x01, 0x01
        /*0010*/ 	.byte	0x02, 0x03, 0x00, 0x00, 0x02, 0x06, 0x01, 0x00, 0x04, 0x0b, 0x08, 0x00, 0x01, 0x00, 0x00, 0x00
        /*0020*/ 	.byte	0x00, 0x00, 0x00, 0x00


//--------------------- .nv.info._Z20scale_and_sgd_kernelPfPKfffi --------------------------
	.section	.nv.info._Z20scale_and_sgd_kernelPfPKfffi,"",@"SHT_CUDA_INFO"
	.sectionflags	@""
	.align	4


	//----- nvinfo : EIATTR_CUDA_API_VERSION
	.align		4
        /*0000*/ 	.byte	0x04, 0x37
        /*0002*/ 	.short	(.L_57 - .L_56)
.L_56:
        /*0004*/ 	.word	0x00000082


	//----- nvinfo : EIATTR_KPARAM_INFO
	.align		4
.L_57:
        /*0008*/ 	.byte	0x04, 0x17
        /*000a*/ 	.short	(.L_59 - .L_58)
.L_58:
        /*000c*/ 	.word	0x00000000
        /*0010*/ 	.short	0x0004
        /*0012*/ 	.short	0x0018
        /*0014*/ 	.byte	0x00, 0xf0, 0x11, 0x00


	//----- nvinfo : EIATTR_KPARAM_INFO
	.align		4
.L_59:
        /*0018*/ 	.byte	0x04, 0x17
        /*001a*/ 	.short	(.L_61 - .L_60)
.L_60:
        /*001c*/ 	.word	0x00000000
        /*0020*/ 	.short	0x0003
        /*0022*/ 	.short	0x0014
        /*0024*/ 	.byte	0x00, 0xf0, 0x11, 0x00


	//----- nvinfo : EIATTR_KPARAM_INFO
	.align		4
.L_61:
        /*0028*/ 	.byte	0x04, 0x17
        /*002a*/ 	.short	(.L_63 - .L_62)
.L_62:
        /*002c*/ 	.word	0x00000000
        /*0030*/ 	.short	0x0002
        /*0032*/ 	.short	0x0010
        /*0034*/ 	.byte	0x00, 0xf0, 0x11, 0x00


	//----- nvinfo : EIATTR_KPARAM_INFO
	.align		4
.L_63:
        /*0038*/ 	.byte	0x04, 0x17
        /*003a*/ 	.short	(.L_65 - .L_64)
.L_64:
        /*003c*/ 	.word	0x00000000
        /*0040*/ 	.short	0x0001
        /*0042*/ 	.short	0x0008
        /*0044*/ 	.byte	0x00, 0xf5, 0x21, 0x00


	//----- nvinfo : EIATTR_KPARAM_INFO
	.align		4
.L_65:
        /*0048*/ 	.byte	0x04, 0x17
        /*004a*/ 	.short	(.L_67 - .L_66)
.L_66:
        /*004c*/ 	.word	0x00000000
        /*0050*/ 	.short	0x0000
        /*0052*/ 	.short	0x0000
        /*0054*/ 	.byte	0x00, 0xf5, 0x21, 0x00


	//----- nvinfo : EIATTR_SPARSE_MMA_MASK
	.align		4
.L_67:
        /*0058*/ 	.byte	0x03, 0x50
        /*005a*/ 	.short	0x0000


	//----- nvinfo : EIATTR_MAXREG_COUNT
	.align		4
        /*005c*/ 	.byte	0x03, 0x1b
        /*005e*/ 	.short	0x00ff


	//----- nvinfo : EIATTR_MERCURY_ISA_VERSION
	.align		4
        /*0060*/ 	.byte	0x03, 0x5f
        /*0062*/ 	.short	0x0101


	//----- nvinfo : EIATTR_VRC_CTA_INIT_COUNT
	.align		4
        /*0064*/ 	.byte	0x02, 0x4a
	.zero		1
	.zero		1


	//----- nvinfo : EIATTR_EXIT_INSTR_OFFSETS
	.align		4
        /*0068*/ 	.byte	0x04, 0x1c
        /*006a*/ 	.short	(.L_69 - .L_68)


	//   ....[0]....
.L_68:
        /*006c*/ 	.word	0x00000070


	//   ....[1]....
        /*0070*/ 	.word	0x00000130


	//----- nvinfo : EIATTR_CBANK_PARAM_SIZE
	.align		4
.L_69:
        /*0074*/ 	.byte	0x03, 0x19
        /*0076*/ 	.short	0x001c


	//----- nvinfo : EIATTR_PARAM_CBANK
	.align		4
        /*0078*/ 	.byte	0x04, 0x0a
        /*007a*/ 	.short	(.L_71 - .L_70)
	.align		4
.L_70:
        /*007c*/ 	.word	index@(.nv.constant0._Z20scale_and_sgd_kernelPfPKfffi)
        /*0080*/ 	.short	0x0380
        /*0082*/ 	.short	0x001c


	//----- nvinfo : EIATTR_SW_WAR
	.align		4
.L_71:
        /*0084*/ 	.byte	0x04, 0x36
        /*0086*/ 	.short	(.L_73 - .L_72)
.L_72:
        /*0088*/ 	.word	0x00000008
.L_73:


//--------------------- .nv.info._Z10sgd_kernelPfPKffi --------------------------
	.section	.nv.info._Z10sgd_kernelPfPKffi,"",@"SHT_CUDA_INFO"
	.sectionflags	@""
	.align	4


	//----- nvinfo : EIATTR_CUDA_API_VERSION
	.align		4
        /*0000*/ 	.byte	0x04, 0x37
        /*0002*/ 	.short	(.L_75 - .L_74)
.L_74:
        /*0004*/ 	.word	0x00000082


	//----- nvinfo : EIATTR_KPARAM_INFO
	.align		4
.L_75:
        /*0008*/ 	.byte	0x04, 0x17
        /*000a*/ 	.short	(.L_77 - .L_76)
.L_76:
        /*000c*/ 	.word	0x00000000
        /*0010*/ 	.short	0x0003
        /*0012*/ 	.short	0x0014
        /*0014*/ 	.byte	0x00, 0xf0, 0x11, 0x00


	//----- nvinfo : EIATTR_KPARAM_INFO
	.align		4
.L_77:
        /*0018*/ 	.byte	0x04, 0x17
        /*001a*/ 	.short	(.L_79 - .L_78)
.L_78:
        /*001c*/ 	.word	0x00000000
        /*0020*/ 	.short	0x0002
        /*0022*/ 	.short	0x0010
        /*0024*/ 	.byte	0x00, 0xf0, 0x11, 0x00


	//----- nvinfo : EIATTR_KPARAM_INFO
	.align		4
.L_79:
        /*0028*/ 	.byte	0x04, 0x17
        /*002a*/ 	.short	(.L_81 - .L_80)
.L_80:
        /*002c*/ 	.word	0x00000000
        /*0030*/ 	.short	0x0001
        /*0032*/ 	.short	0x0008
        /*0034*/ 	.byte	0x00, 0xf5, 0x21, 0x00


	//----- nvinfo : EIATTR_KPARAM_INFO
	.align		4
.L_81:
        /*0038*/ 	.byte	0x04, 0x17
        /*003a*/ 	.short	(.L_83 - .L_82)
.L_82:
        /*003c*/ 	.word	0x00000000
        /*0040*/ 	.short	0x0000
        /*0042*/ 	.short	0x0000
        /*0044*/ 	.byte	0x00, 0xf5, 0x21, 0x00


	//----- nvinfo : EIATTR_SPARSE_MMA_MASK
	.align		4
.L_83:
        /*0048*/ 	.byte	0x03, 0x50
        /*004a*/ 	.short	0x0000


	//----- nvinfo : EIATTR_MAXREG_COUNT
	.align		4
        /*004c*/ 	.byte	0x03, 0x1b
        /*004e*/ 	.short	0x00ff


	//----- nvinfo : EIATTR_MERCURY_ISA_VERSION
	.align		4
        /*0050*/ 	.byte	0x03, 0x5f
        /*0052*/ 	.short	0x0101


	//----- nvinfo : EIATTR_VRC_CTA_INIT_COUNT
	.align		4
        /*0054*/ 	.byte	0x02, 0x4a
	.zero		1
	.zero		1


	//----- nvinfo : EIATTR_EXIT_INSTR_OFFSETS
	.align		4
        /*0058*/ 	.byte	0x04, 0x1c
        /*005a*/ 	.short	(.L_85 - .L_84)


	//   ....[0]....
.L_84:
        /*005c*/ 	.word	0x00000070


	//   ....[1]....
        /*0060*/ 	.word	0x00000120


	//----- nvinfo : EIATTR_CBANK_PARAM_SIZE
	.align		4
.L_85:
        /*0064*/ 	.byte	0x03, 0x19
        /*0066*/ 	.short	0x0018


	//----- nvinfo : EIATTR_PARAM_CBANK
	.align		4
        /*0068*/ 	.byte	0x04, 0x0a
        /*006a*/ 	.short	(.L_87 - .L_86)
	.align		4
.L_86:
        /*006c*/ 	.word	index@(.nv.constant0._Z10sgd_kernelPfPKffi)
        /*0070*/ 	.short	0x0380
        /*0072*/ 	.short	0x0018


	//----- nvinfo : EIATTR_SW_WAR
	.align		4
.L_87:
        /*0074*/ 	.byte	0x04, 0x36
        /*0076*/ 	.short	(.L_89 - .L_88)
.L_88:
        /*0078*/ 	.word	0x00000008
.L_89:


//--------------------- .nv.info._Z12scale_kernelPfif --------------------------
	.section	.nv.info._Z12scale_kernelPfif,"",@"SHT_CUDA_INFO"
	.sectionflags	@""
	.align	4


	//----- nvinfo : EIATTR_CUDA_API_VERSION
	.align		4
        /*0000*/ 	.byte	0x04, 0x37
        /*0002*/ 	.short	(.L_91 - .L_90)
.L_90:
        /*0004*/ 	.word	0x00000082


	//----- nvinfo : EIATTR_KPARAM_INFO
	.align		4
.L_91:
        /*0008*/ 	.byte	0x04, 0x17
        /*000a*/ 	.short	(.L_93 - .L_92)
.L_92:
        /*000c*/ 	.word	0x00000000
        /*0010*/ 	.short	0x0002
        /*0012*/ 	.short	0x000c
        /*0014*/ 	.byte	0x00, 0xf0, 0x11, 0x00


	//----- nvinfo : EIATTR_KPARAM_INFO
	.align		4
.L_93:
        /*0018*/ 	.byte	0x04, 0x17
        /*001a*/ 	.short	(.L_95 - .L_94)
.L_94:
        /*001c*/ 	.word	0x00000000
        /*0020*/ 	.short	0x0001
        /*0022*/ 	.short	0x0008
        /*0024*/ 	.byte	0x00, 0xf0, 0x11, 0x00


	//----- nvinfo : EIATTR_KPARAM_INFO
	.align		4
.L_95:
        /*0028*/ 	.byte	0x04, 0x17
        /*002a*/ 	.short	(.L_97 - .L_96)
.L_96:
        /*002c*/ 	.word	0x00000000
        /*0030*/ 	.short	0x0000
        /*0032*/ 	.short	0x0000
        /*0034*/ 	.byte	0x00, 0xf5, 0x21, 0x00


	//----- nvinfo : EIATTR_SPARSE_MMA_MASK
	.align		4
.L_97:
        /*0038*/ 	.byte	0x03, 0x50
        /*003a*/ 	.short	0x0000


	//----- nvinfo : EIATTR_MAXREG_COUNT
	.align		4
        /*003c*/ 	.byte	0x03, 0x1b
        /*003e*/ 	.short	0x00ff


	//----- nvinfo : EIATTR_MERCURY_ISA_VERSION
	.align		4
        /*0040*/ 	.byte	0x03, 0x5f
        /*0042*/ 	.short	0x0101


	//----- nvinfo : EIATTR_VRC_CTA_INIT_COUNT
	.align		4
        /*0044*/ 	.byte	0x02, 0x4a
	.zero		1
	.zero		1


	//----- nvinfo : EIATTR_EXIT_INSTR_OFFSETS
	.align		4
        /*0048*/ 	.byte	0x04, 0x1c
        /*004a*/ 	.short	(.L_99 - .L_98)


	//   ....[0]....
.L_98:
        /*004c*/ 	.word	0x00000070


	//   ....[1]....
        /*0050*/ 	.word	0x000000f0


	//----- nvinfo : EIATTR_CBANK_PARAM_SIZE
	.align		4
.L_99:
        /*0054*/ 	.byte	0x03, 0x19
        /*0056*/ 	.short	0x0010


	//----- nvinfo : EIATTR_PARAM_CBANK
	.align		4
        /*0058*/ 	.byte	0x04, 0x0a
        /*005a*/ 	.short	(.L_101 - .L_100)
	.align		4
.L_100:
        /*005c*/ 	.word	index@(.nv.constant0._Z12scale_kernelPfif)
        /*0060*/ 	.short	0x0380
        /*0062*/ 	.short	0x0010


	//----- nvinfo : EIATTR_SW_WAR
	.align		4
.L_101:
        /*0064*/ 	.byte	0x04, 0x36
        /*0066*/ 	.short	(.L_103 - .L_102)
.L_102:
        /*0068*/ 	.word	0x00000008
.L_103:


//--------------------- .nv.info._Z10pack_to_cmPKfPfiii --------------------------
	.section	.nv.info._Z10pack_to_cmPKfPfiii,"",@"SHT_CUDA_INFO"
	.sectionflags	@""
	.align	4


	//----- nvinfo : EIATTR_CUDA_API_VERSION
	.align		4
        /*0000*/ 	.byte	0x04, 0x37
        /*0002*/ 	.short	(.L_105 - .L_104)
.L_104:
        /*0004*/ 	.word	0x00000082


	//----- nvinfo : EIATTR_KPARAM_INFO
	.align		4
.L_105:
        /*0008*/ 	.byte	0x04, 0x17
        /*000a*/ 	.short	(.L_107 - .L_106)
.L_106:
        /*000c*/ 	.word	0x00000000
        /*0010*/ 	.short	0x0004
        /*0012*/ 	.short	0x0018
        /*0014*/ 	.byte	0x00, 0xf0, 0x11, 0x00


	//----- nvinfo : EIATTR_KPARAM_INFO
	.align		4
.L_107:
        /*0018*/ 	.byte	0x04, 0x17
        /*001a*/ 	.short	(.L_109 - .L_108)
.L_108:
        /*001c*/ 	.word	0x00000000
        /*0020*/ 	.short	0x0003
        /*0022*/ 	.short	0x0014
        /*0024*/ 	.byte	0x00, 0xf0, 0x11, 0x00


	//----- nvinfo : EIATTR_KPARAM_INFO
	.align		4
.L_109:
        /*0028*/ 	.byte	0x04, 0x17
        /*002a*/ 	.short	(.L_111 - .L_110)
.L_110:
        /*002c*/ 	.word	0x00000000
        /*0030*/ 	.short	0x0002
        /*0032*/ 	.short	0x0010
        /*0034*/ 	.byte	0x00, 0xf0, 0x11, 0x00


	//----- nvinfo : EIATTR_KPARAM_INFO
	.align		4
.L_111:
        /*0038*/ 	.byte	0x04, 0x17
        /*003a*/ 	.short	(.L_113 - .L_112)
.L_112:
        /*003c*/ 	.word	0x00000000
        /*0040*/ 	.short	0x0001
        /*0042*/ 	.short	0x0008
        /*0044*/ 	.byte	0x00, 0xf5, 0x21, 0x00


	//----- nvinfo : EIATTR_KPARAM_INFO
	.align		4
.L_113:
        /*0048*/ 	.byte	0x04, 0x17
        /*004a*/ 	.short	(.L_115 - .L_114)
.L_114:
        /*004c*/ 	.word	0x00000000
        /*0050*/ 	.short	0x0000
        /*0052*/ 	.short	0x0000
        /*0054*/ 	.byte	0x00, 0xf5, 0x21, 0x00


	//----- nvinfo : EIATTR_SPARSE_MMA_MASK
	.align		4
.L_115:
        /*0058*/ 	.byte	0x03, 0x50
        /*005a*/ 	.short	0x0000


	//----- nvinfo : EIATTR_MAXREG_COUNT
	.align		4
        /*005c*/ 	.byte	0x03, 0x1b
        /*005e*/ 	.short	0x00ff


	//----- nvinfo : EIATTR_MERCURY_ISA_VERSION
	.align		4
        /*0060*/ 	.byte	0x03, 0x5f
        /*0062*/ 	.short	0x0101


	//----- nvinfo : EIATTR_VRC_CTA_INIT_COUNT
	.align		4
        /*0064*/ 	.byte	0x02, 0x4a
	.zero		1
	.zero		1


	//----- nvinfo : EIATTR_EXIT_INSTR_OFFSETS
	.align		4
        /*0068*/ 	.byte	0x04, 0x1c
        /*006a*/ 	.short	(.L_117 - .L_116)


	//   ....[0]....
.L_116:
        /*006c*/ 	.word	0x000000c0


	//   ....[1]....
        /*0070*/ 	.word	0x000001a0


	//----- nvinfo : EIATTR_CBANK_PARAM_SIZE
	.align		4
.L_117:
        /*0074*/ 	.byte	0x03, 0x19
        /*0076*/ 	.short	0x001c


	//----- nvinfo : EIATTR_PARAM_CBANK
	.align		4
        /*0078*/ 	.byte	0x04, 0x0a
        /*007a*/ 	.short	(.L_119 - .L_118)
	.align		4
.L_118:
        /*007c*/ 	.word	index@(.nv.constant0._Z10pack_to_cmPKfPfiii)
        /*0080*/ 	.short	0x0380
        /*0082*/ 	.short	0x001c


	//----- nvinfo : EIATTR_SW_WAR
	.align		4
.L_119:
        /*0084*/ 	.byte	0x04, 0x36
        /*0086*/ 	.short	(.L_121 - .L_120)
.L_120:
        /*0088*/ 	.word	0x00000008
.L_121:


//--------------------- .nv.info._Z11backward_cmPKfS0_PKiPfii --------------------------
	.section	.nv.info._Z11backward_cmPKfS0_PKiPfii,"",@"SHT_CUDA_INFO"
	.sectionflags	@""
	.align	4


	//----- nvinfo : EIATTR_CUDA_API_VERSION
	.align		4
        /*0000*/ 	.byte	0x04, 0x37
        /*0002*/ 	.short	(.L_123 - .L_122)
.L_122:
        /*0004*/ 	.word	0x00000082


	//----- nvinfo : EIATTR_KPARAM_INFO
	.align		4
.L_123:
        /*0008*/ 	.byte	0x04, 0x17
        /*000a*/ 	.short	(.L_125 - .L_124)
.L_124:
        /*000c*/ 	.word	0x00000000
        /*0010*/ 	.short	0x0005
        /*0012*/ 	.short	0x0024
        /*0014*/ 	.byte	0x00, 0xf0, 0x11, 0x00


	//----- nvinfo : EIATTR_KPARAM_INFO
	.align		4
.L_125:
        /*0018*/ 	.byte	0x04, 0x17
        /*001a*/ 	.short	(.L_127 - .L_126)
.L_126:
        /*001c*/ 	.word	0x00000000
        /*0020*/ 	.short	0x0004
        /*0022*/ 	.short	0x0020
        /*0024*/ 	.byte	0x00, 0xf0, 0x11, 0x00


	//----- nvinfo : EIATTR_KPARAM_INFO
	.align		4
.L_127:
        /*0028*/ 	.byte	0x04, 0x17
        /*002a*/ 	.short	(.L_129 - .L_128)
.L_128:
        /*002c*/ 	.word	0x00000000
        /*0030*/ 	.short	0x0003
        /*0032*/ 	.short	0x0018
        /*0034*/ 	.byte	0x00, 0xf5, 0x21, 0x00


	//----- nvinfo : EIATTR_KPARAM_INFO
	.align		4
.L_129:
        /*0038*/ 	.byte	0x04, 0x17
        /*003a*/ 	.short	(.L_131 - .L_130)
.L_130:
        /*003c*/ 	.word	0x00000000
        /*0040*/ 	.short	0x0002
        /*0042*/ 	.short	0x0010
        /*0044*/ 	.byte	0x00, 0xf5, 0x21, 0x00


	//----- nvinfo : EIATTR_KPARAM_INFO
	.align		4
.L_131:
        /*0048*/ 	.byte	0x04, 0x17
        /*004a*/ 	.short	(.L_133 - .L_132)
.L_132:
        /*004c*/ 	.word	0x00000000
        /*0050*/ 	.short	0x0001
        /*0052*/ 	.short	0x0008
        /*0054*/ 	.byte	0x00, 0xf5, 0x21, 0x00


	//----- nvinfo : EIATTR_KPARAM_INFO
	.align		4
.L_133:
        /*0058*/ 	.byte	0x04, 0x17
        /*005a*/ 	.short	(.L_135 - .L_134)
.L_134:
        /*005c*/ 	.word	0x00000000
        /*0060*/ 	.short	0x0000
        /*0062*/ 	.short	0x0000
        /*0064*/ 	.byte	0x00, 0xf5, 0x21, 0x00


	//----- nvinfo : EIATTR_SPARSE_MMA_MASK
	.align		4
.L_135:
        /*0068*/ 	.byte	0x03, 0x50
        /*006a*/ 	.short	0x0000


	//----- nvinfo : EIATTR_MAXREG_COUNT
	.align		4
        /*006c*/ 	.byte	0x03, 0x1b
        /*006e*/ 	.short	0x00ff


	//----- nvinfo : EIATTR_NUM_BARRIERS
	.align		4
        /*0070*/ 	.byte	0x02, 0x4c
        /*0072*/ 	.byte	0x01
	.zero		1


	//----- nvinfo : EIATTR_MERCURY_ISA_VERSION
	.align		4
        /*0074*/ 	.byte	0x03, 0x5f
        /*0076*/ 	.short	0x0101


	//----- nvinfo : EIATTR_UNUSED_LOAD_BYTE_OFFSET
	.align		4
        /*0078*/ 	.byte	0x04, 0x44
        /*007a*/ 	.short	(.L_137 - .L_136)


	//   ....[0]....
.L_136:
        /*007c*/ 	.word	0x00000480
        /*0080*/ 	.word	0x00000fff


	//----- nvinfo : EIATTR_VRC_CTA_INIT_COUNT
	.align		4
.L_137:
        /*0084*/ 	.byte	0x02, 0x4a
	.zero		1
	.zero		1


	//----- nvinfo : EIATTR_EXIT_INSTR_OFFSETS
	.align		4
        /*0088*/ 	.byte	0x04, 0x1c
        /*008a*/ 	.short	(.L_139 - .L_138)


	//   ....[0]....
.L_138:
        /*008c*/ 	.word	0x00000070


	//   ....[1]....
        /*0090*/ 	.word	0x00000660


	//----- nvinfo : EIATTR_CRS_STACK_SIZE
	.align		4
.L_139:
        /*0094*/ 	.byte	0x04, 0x1e
        /*0096*/ 	.short	(.L_141 - .L_140)
.L_140:
        /*0098*/ 	.word	0x00000000


	//----- nvinfo : EIATTR_CBANK_PARAM_SIZE
	.align		4
.L_141:
        /*009c*/ 	.byte	0x03, 0x19
        /*009e*/ 	.short	0x0028


	//----- nvinfo : EIATTR_PARAM_CBANK
	.align		4
        /*00a0*/ 	.byte	0x04, 0x0a
        /*00a2*/ 	.short	(.L_143 - .L_142)
	.align		4
.L_142:
        /*00a4*/ 	.word	index@(.nv.constant0._Z11backward_cmPKfS0_PKiPfii)
        /*00a8*/ 	.short	0x0380
        /*00aa*/ 	.short	0x0028


	//----- nvinfo : EIATTR_SW_WAR
	.align		4
.L_143:
        /*00ac*/ 	.byte	0x04, 0x36
        /*00ae*/ 	.short	(.L_145 - .L_144)
.L_144:
        /*00b0*/ 	.word	0x00000008
.L_145:


//--------------------- .nv.info._Z10forward_cmPKfS0_Pfii --------------------------
	.section	.nv.info._Z10forward_cmPKfS0_Pfii,"",@"SHT_CUDA_INFO"
	.sectionflags	@""
	.align	4


	//----- nvinfo : EIATTR_CUDA_API_VERSION
	.align		4
        /*0000*/ 	.byte	0x04, 0x37
        /*0002*/ 	.short	(.L_147 - .L_146)
.L_146:
        /*0004*/ 	.word	0x00000082


	//----- nvinfo : EIATTR_KPARAM_INFO
	.align		4
.L_147:
        /*0008*/ 	.byte	0x04, 0x17
        /*000a*/ 	.short	(.L_149 - .L_148)
.L_148:
        /*000c*/ 	.word	0x00000000
        /*0010*/ 	.short	0x0004
        /*0012*/ 	.short	0x001c
        /*0014*/ 	.byte	0x00, 0xf0, 0x11, 0x00


	//----- nvinfo : EIATTR_KPARAM_INFO
	.align		4
.L_149:
        /*0018*/ 	.byte	0x04, 0x17
        /*001a*/ 	.short	(.L_151 - .L_150)
.L_150:
        /*001c*/ 	.word	0x00000000
        /*0020*/ 	.short	0x0003
        /*0022*/ 	.short	0x0018
        /*0024*/ 	.byte	0x00, 0xf0, 0x11, 0x00


	//----- nvinfo : EIATTR_KPARAM_INFO
	.align		4
.L_151:
        /*0028*/ 	.byte	0x04, 0x17
        /*002a*/ 	.short	(.L_153 - .L_152)
.L_152:
        /*002c*/ 	.word	0x00000000
        /*0030*/ 	.short	0x0002
        /*0032*/ 	.short	0x0010
        /*0034*/ 	.byte	0x00, 0xf5, 0x21, 0x00


	//----- nvinfo : EIATTR_KPARAM_INFO
	.align		4
.L_153:
        /*0038*/ 	.byte	0x04, 0x17
        /*003a*/ 	.short	(.L_155 - .L_154)
.L_154:
        /*003c*/ 	.word	0x00000000
        /*0040*/ 	.short	0x0001
        /*0042*/ 	.short	0x0008
        /*0044*/ 	.byte	0x00, 0xf5, 0x21, 0x00


	//----- nvinfo : EIATTR_KPARAM_INFO
	.align		4
.L_155:
        /*0048*/ 	.byte	0x04, 0x17
        /*004a*/ 	.short	(.L_157 - .L_156)
.L_156:
        /*004c*/ 	.word	0x00000000
        /*0050*/ 	.short	0x0000
        /*0052*/ 	.short	0x0000
        /*0054*/ 	.byte	0x00, 0xf5, 0x21, 0x00


	//----- nvinfo : EIATTR_SPARSE_MMA_MASK
	.align		4
.L_157:
        /*0058*/ 	.byte	0x03, 0x50
        /*005a*/ 	.short	0x0000


	//----- nvinfo : EIATTR_MAXREG_COUNT
	.align		4
        /*005c*/ 	.byte	0x03, 0x1b
        /*005e*/ 	.short	0x00ff


	//----- nvinfo : EIATTR_NUM_BARRIERS
	.align		4
        /*0060*/ 	.byte	0x02, 0x4c
        /*0062*/ 	.byte	0x01
	.zero		1


	//----- nvinfo : EIATTR_MERCURY_ISA_VERSION
	.align		4
        /*0064*/ 	.byte	0x03, 0x5f
        /*0066*/ 	.short	0x0101


	//----- nvinfo : EIATTR_UNUSED_LOAD_BYTE_OFFSET
	.align		4
        /*0068*/ 	.byte	0x04, 0x44
        /*006a*/ 	.short	(.L_159 - .L_158)


	//   ....[0]....
.L_158:
        /*006c*/ 	.word	0x00000480
        /*0070*/ 	.word	0x00000fff


	//----- nvinfo : EIATTR_VRC_CTA_INIT_COUNT
	.align		4
.L_159:
        /*0074*/ 	.byte	0x02, 0x4a
	.zero		1
	.zero		1


	//----- nvinfo : EIATTR_EXIT_INSTR_OFFSETS
	.align		4
        /*0078*/ 	.byte	0x04, 0x1c
        /*007a*/ 	.short	(.L_161 - .L_160)


	//   ....[0]....
.L_160:
        /*007c*/ 	.word	0x00000070


	//   ....[1]....
        /*0080*/ 	.word	0x000006e0


	//----- nvinfo : EIATTR_CRS_STACK_SIZE
	.align		4
.L_161:
        /*0084*/ 	.byte	0x04, 0x1e
        /*0086*/ 	.short	(.L_163 - .L_162)
.L_162:
        /*0088*/ 	.word	0x00000000


	//----- nvinfo : EIATTR_CBANK_PARAM_SIZE
	.align		4
.L_163:
        /*008c*/ 	.byte	0x03, 0x19
        /*008e*/ 	.short	0x0020


	//----- nvinfo : EIATTR_PARAM_CBANK
	.align		4
        /*0090*/ 	.byte	0x04, 0x0a
        /*0092*/ 	.short	(.L_165 - .L_164)
	.align		4
.L_164:
        /*0094*/ 	.word	index@(.nv.constant0._Z10forward_cmPKfS0_Pfii)
        /*0098*/ 	.short	0x0380
        /*009a*/ 	.short	0x0020


	//----- nvinfo : EIATTR_SW_WAR
	.align		4
.L_165:
        /*009c*/ 	.byte	0x04, 0x36
        /*009e*/ 	.short	(.L_167 - .L_166)
.L_166:
        /*00a0*/ 	.word	0x00000008
.L_167:


//--------------------- .nv.info._Z11backward_rmPKfS0_PKiPfii --------------------------
	.section	.nv.info._Z11backward_rmPKfS0_PKiPfii,"",@"SHT_CUDA_INFO"
	.sectionflags	@""
	.align	4


	//----- nvinfo : EIATTR_CUDA_API_VERSION
	.align		4
        /*0000*/ 	.byte	0x04, 0x37
        /*0002*/ 	.short	(.L_169 - .L_168)
.L_168:
        /*0004*/ 	.word	0x00000082


	//----- nvinfo : EIATTR_KPARAM_INFO
	.align		4
.L_169:
        /*0008*/ 	.byte	0x04, 0x17
        /*000a*/ 	.short	(.L_171 - .L_170)
.L_170:
        /*000c*/ 	.word	0x00000000
        /*0010*/ 	.short	0x0005
        /*0012*/ 	.short	0x0024
        /*0014*/ 	.byte	0x00, 0xf0, 0x11, 0x00


	//----- nvinfo : EIATTR_KPARAM_INFO
	.align		4
.L_171:
        /*0018*/ 	.byte	0x04, 0x17
        /*001a*/ 	.short	(.L_173 - .L_172)
.L_172:
        /*001c*/ 	.word	0x00000000
        /*0020*/ 	.short	0x0004
        /*0022*/ 	.short	0x0020
        /*0024*/ 	.byte	0x00, 0xf0, 0x11, 0x00


	//----- nvinfo : EIATTR_KPARAM_INFO
	.align		4
.L_173:
        /*0028*/ 	.byte	0x04, 0x17
        /*002a*/ 	.short	(.L_175 - .L_174)
.L_174:
        /*002c*/ 	.word	0x00000000
        /*0030*/ 	.short	0x0003
        /*0032*/ 	.short	0x0018
        /*0034*/ 	.byte	0x00, 0xf5, 0x21, 0x00


	//----- nvinfo : EIATTR_KPARAM_INFO
	.align		4
.L_175:
        /*0038*/ 	.byte	0x04, 0x17
        /*003a*/ 	.short	(.L_177 - .L_176)
.L_176:
        /*003c*/ 	.word	0x00000000
        /*0040*/ 	.short	0x0002
        /*0042*/ 	.short	0x0010
        /*0044*/ 	.byte	0x00, 0xf5, 0x21, 0x00


	//----- nvinfo : EIATTR_KPARAM_INFO
	.align		4
.L_177:
        /*0048*/ 	.byte	0x04, 0x17
        /*004a*/ 	.short	(.L_179 - .L_178)
.L_178:
        /*004c*/ 	.word	0x00000000
        /*0050*/ 	.short	0x0001
        /*0052*/ 	.short	0x0008
        /*0054*/ 	.byte	0x00, 0xf5, 0x21, 0x00


	//----- nvinfo : EIATTR_KPARAM_INFO
	.align		4
.L_179:
        /*0058*/ 	.byte	0x04, 0x17
        /*005a*/ 	.short	(.L_181 - .L_180)
.L_180:
        /*005c*/ 	.word	0x00000000
        /*0060*/ 	.short	0x0000
        /*0062*/ 	.short	0x0000
        /*0064*/ 	.byte	0x00, 0xf5, 0x21, 0x00


	//----- nvinfo : EIATTR_SPARSE_MMA_MASK
	.align		4
.L_181:
        /*0068*/ 	.byte	0x03, 0x50
        /*006a*/ 	.short	0x0000


	//----- nvinfo : EIATTR_MAXREG_COUNT
	.align		4
        /*006c*/ 	.byte	0x03, 0x1b
        /*006e*/ 	.short	0x00ff


	//----- nvinfo : EIATTR_MERCURY_ISA_VERSION
	.align		4
        /*0070*/ 	.byte	0x03, 0x5f
        /*0072*/ 	.short	0x0101


	//----- nvinfo : EIATTR_VRC_CTA_INIT_COUNT
	.align		4
        /*0074*/ 	.byte	0x02, 0x4a
	.zero		1
	.zero		1


	//----- nvinfo : EIATTR_EXIT_INSTR_OFFSETS
	.align		4
        /*0078*/ 	.byte	0x04, 0x1c
        /*007a*/ 	.short	(.L_183 - .L_182)


	//   ....[0]....
.L_182:
        /*007c*/ 	.word	0x00000070


	//   ....[1]....
        /*0080*/ 	.word	0x00000df0


	//----- nvinfo : EIATTR_CRS_STACK_SIZE
	.align		4
.L_183:
        /*0084*/ 	.byte	0x04, 0x1e
        /*0086*/ 	.short	(.L_185 - .L_184)
.L_184:
        /*0088*/ 	.word	0x00000000


	//----- nvinfo : EIATTR_CBANK_PARAM_SIZE
	.align		4
.L_185:
        /*008c*/ 	.byte	0x03, 0x19
        /*008e*/ 	.short	0x0028


	//----- nvinfo : EIATTR_PARAM_CBANK
	.align		4
        /*0090*/ 	.byte	0x04, 0x0a
        /*0092*/ 	.short	(.L_187 - .L_186)
	.align		4
.L_186:
        /*0094*/ 	.word	index@(.nv.constant0._Z11backward_rmPKfS0_PKiPfii)
        /*0098*/ 	.short	0x0380
        /*009a*/ 	.short	0x0028


	//----- nvinfo : EIATTR_SW_WAR
	.align		4
.L_187:
        /*009c*/ 	.byte	0x04, 0x36
        /*009e*/ 	.short	(.L_189 - .L_188)
.L_188:
        /*00a0*/ 	.word	0x00000008
.L_189:


//--------------------- .nv.info._Z10forward_rmPKfS0_Pfii --------------------------
	.section	.nv.info._Z10forward_rmPKfS0_Pfii,"",@"SHT_CUDA_INFO"
	.sectionflags	@""
	.align	4


	//----- nvinfo : EIATTR_CUDA_API_VERSION
	.align		4
        /*0000*/ 	.byte	0x04, 0x37
        /*0002*/ 	.short	(.L_191 - .L_190)
.L_190:
        /*0004*/ 	.word	0x00000082


	//----- nvinfo : EIATTR_KPARAM_INFO
	.align		4
.L_191:
        /*0008*/ 	.byte	0x04, 0x17
        /*000a*/ 	.short	(.L_193 - .L_192)
.L_192:
        /*000c*/ 	.word	0x00000000
        /*0010*/ 	.short	0x0004
        /*0012*/ 	.short	0x001c
        /*0014*/ 	.byte	0x00, 0xf0, 0x11, 0x00


	//----- nvinfo : EIATTR_KPARAM_INFO
	.align		4
.L_193:
        /*0018*/ 	.byte	0x04, 0x17
        /*001a*/ 	.short	(.L_195 - .L_194)
.L_194:
        /*001c*/ 	.word	0x00000000
        /*0020*/ 	.short	0x0003
        /*0022*/ 	.short	0x0018
        /*0024*/ 	.byte	0x00, 0xf0, 0x11, 0x00


	//----- nvinfo : EIATTR_KPARAM_INFO
	.align		4
.L_195:
        /*0028*/ 	.byte	0x04, 0x17
        /*002a*/ 	.short	(.L_197 - .L_196)
.L_196:
        /*002c*/ 	.word	0x00000000
        /*0030*/ 	.short	0x0002
        /*0032*/ 	.short	0x0010
        /*0034*/ 	.byte	0x00, 0xf5, 0x21, 0x00


	//----- nvinfo : EIATTR_KPARAM_INFO
	.align		4
.L_197:
        /*0038*/ 	.byte	0x04, 0x17
        /*003a*/ 	.short	(.L_199 - .L_198)
.L_198:
        /*003c*/ 	.word	0x00000000
        /*0040*/ 	.short	0x0001
        /*0042*/ 	.short	0x0008
        /*0044*/ 	.byte	0x00, 0xf5, 0x21, 0x00


	//----- nvinfo : EIATTR_KPARAM_INFO
	.align		4
.L_199:
        /*0048*/ 	.byte	0x04, 0x17
        /*004a*/ 	.short	(.L_201 - .L_200)
.L_200:
        /*004c*/ 	.word	0x00000000
        /*0050*/ 	.short	0x0000
        /*0052*/ 	.short	0x0000
        /*0054*/ 	.byte	0x00, 0xf5, 0x21, 0x00


	//----- nvinfo : EIATTR_SPARSE_MMA_MASK
	.align		4
.L_201:
        /*0058*/ 	.byte	0x03, 0x50
        /*005a*/ 	.short	0x0000


	//----- nvinfo : EIATTR_MAXREG_COUNT
	.align		4
        /*005c*/ 	.byte	0x03, 0x1b
        /*005e*/ 	.short	0x00ff


	//----- nvinfo : EIATTR_MERCURY_ISA_VERSION
	.align		4
        /*0060*/ 	.byte	0x03, 0x5f
        /*0062*/ 	.short	0x0101


	//----- nvinfo : EIATTR_VRC_CTA_INIT_COUNT
	.align		4
        /*0064*/ 	.byte	0x02, 0x4a
	.zero		1
	.zero		1


	//----- nvinfo : EIATTR_EXIT_INSTR_OFFSETS
	.align		4
        /*0068*/ 	.byte	0x04, 0x1c
        /*006a*/ 	.short	(.L_203 - .L_202)


	//   ....[0]....
.L_202:
        /*006c*/ 	.word	0x00000070


	//   ....[1]....
        /*0070*/ 	.word	0x00000c60


	//----- nvinfo : EIATTR_CRS_STACK_SIZE
	.align		4
.L_203:
        /*0074*/ 	.byte	0x04, 0x1e
        /*0076*/ 	.short	(.L_205 - .L_204)
.L_204:
        /*0078*/ 	.word	0x00000000


	//----- nvinfo : EIATTR_CBANK_PARAM_SIZE
	.align		4
.L_205:
        /*007c*/ 	.byte	0x03, 0x19
        /*007e*/ 	.short	0x0020


	//----- nvinfo : EIATTR_PARAM_CBANK
	.align		4
        /*0080*/ 	.byte	0x04, 0x0a
        /*0082*/ 	.short	(.L_207 - .L_206)
	.align		4
.L_206:
        /*0084*/ 	.word	index@(.nv.constant0._Z10forward_rmPKfS0_Pfii)
        /*0088*/ 	.short	0x0380
        /*008a*/ 	.short	0x0020


	//----- nvinfo : EIATTR_SW_WAR
	.align		4
.L_207:
        /*008c*/ 	.byte	0x04, 0x36
        /*008e*/ 	.short	(.L_209 - .L_208)
.L_208:
        /*0090*/ 	.word	0x00000008
.L_209:


//--------------------- .nv.callgraph             --------------------------
	.section	.nv.callgraph,"",@"SHT_CUDA_CALLGRAPH"
	.align	4
	.sectionentsize	8
	.align		4
        /*0000*/ 	.word	0x00000000
	.align		4
        /*0004*/ 	.word	0xffffffff
	.align		4
        /*0008*/ 	.word	0x00000000
	.align		4
        /*000c*/ 	.word	0xfffffffe
	.align		4
        /*0010*/ 	.word	0x00000000
	.align		4
        /*0014*/ 	.word	0xfffffffd
	.align		4
        /*0018*/ 	.word	0x00000000
	.align		4
        /*001c*/ 	.word	0xfffffffc


//--------------------- .text._Z20scale_and_sgd_kernelPfPKfffi --------------------------
	.section	.text._Z20scale_and_sgd_kernelPfPKfffi,"ax",@progbits
	.align	128
        .global         _Z20scale_and_sgd_kernelPfPKfffi
        .type           _Z20scale_and_sgd_kernelPfPKfffi,@function
        .size           _Z20scale_and_sgd_kernelPfPKfffi,(.L_x_74 - _Z20scale_and_sgd_kernelPfPKfffi)
        .other          _Z20scale_and_sgd_kernelPfPKfffi,@"STO_CUDA_ENTRY STV_DEFAULT"
_Z20scale_and_sgd_kernelPfPKfffi:
.text._Z20scale_and_sgd_kernelPfPKfffi:
[----:B------:R-:W-:Y:S01]  /*0000*/  LDC R1, c[0x0][0x37c] ;  /* 0x0000df00ff017b82 */ /* 0x000fe20000000800 */
[----:B------:R-:W0:Y:S07]  /*0010*/  S2R R0, SR_TID.X ;  /* 0x0000000000007919 */ /* 0x000e2e0000002100 */
[----:B------:R-:W0:Y:S01]  /*0020*/  S2UR UR4, SR_CTAID.X ;  /* 0x00000000000479c3 */ /* 0x000e220000002500 */
[----:B------:R-:W1:Y:S07]  /*0030*/  LDCU UR5, c[0x0][0x398] ;  /* 0x00007300ff0577ac */ /* 0x000e6e0008000800 */
[----:B------:R-:W0:Y:S02]  /*0040*/  LDC R7, c[0x0][0x360] ;  /* 0x0000d800ff077b82 */ /* 0x000e240000000800 */
[----:B0-----:R-:W-:-:S05]  /*0050*/  IMAD R7, R7, UR4, R0 ;  /* 0x0000000407077c24 */ /* 0x001fca000f8e0200 */
[----:B-1----:R-:W-:-:S13]  /*0060*/  ISETP.GE.AND P0, PT, R7, UR5, PT ;  /* 0x0000000507007c0c */ /* 0x002fda000bf06270 */
[----:B------:R-:W-:Y:S05]  /*0070*/  @P0 EXIT ;  /* 0x000000000000094d */ /* 0x000fea0003800000 */
[----:B------:R-:W0:Y:S01]  /*0080*/  LDC.64 R2, c[0x0][0x388] ;  /* 0x0000e200ff027b82 */ /* 0x000e220000000a00 */
[----:B------:R-:W1:Y:S01]  /*0090*/  LDCU.64 UR4, c[0x0][0x358] ;  /* 0x00006b00ff0477ac */ /* 0x000e620008000a00 */
[----:B------:R-:W2:Y:S06]  /*00a0*/  LDCU.64 UR6, c[0x0][0x390] ;  /* 0x00007200ff0677ac */ /* 0x000eac0008000a00 */
[----:B------:R-:W3:Y:S01]  /*00b0*/  LDC.64 R4, c[0x0][0x380] ;  /* 0x0000e000ff047b82 */ /* 0x000ee20000000a00 */
[----:B0-----:R-:W-:-:S06]  /*00c0*/  IMAD.WIDE R2, R7, 0x4, R2 ;  /* 0x0000000407027825 */ /* 0x001fcc00078e0202 */
[----:B-1----:R-:W2:Y:S01]  /*00d0*/  LDG.E R2, desc[UR4][R2.64] ;  /* 0x0000000402027981 */ /* 0x002ea2000c1e1900 */
[----:B---3--:R-:W-:-:S05]  /*00e0*/  IMAD.WIDE R4, R7, 0x4, R4 ;  /* 0x0000000407047825 */ /* 0x008fca00078e0204 */
[----:B------:R-:W3:Y:S01]  /*00f0*/  LDG.E R7, desc[UR4][R4.64] ;  /* 0x0000000404077981 */ /* 0x000ee2000c1e1900 */
[----:B--2---:R-:W-:-:S04]  /*0100*/  FMUL R0, R2, UR7 ;  /* 0x0000000702007c20 */ /* 0x004fc80008400000 */
[----:B---3--:R-:W-:-:S05]  /*0110*/  FFMA R7, -R0, UR6, R7 ;  /* 0x0000000600077c23 */ /* 0x008fca0008000107 */
[----:B------:R-:W-:Y:S01]  /*0120*/  STG.E desc[UR4][R4.64], R7 ;  /* 0x0000000704007986 */ /* 0x000fe2000c101904 */
[----:B------:R-:W-:Y:S05]  /*0130*/  EXIT ;  /* 0x000000000000794d */ /* 0x000fea0003800000 */
.L_x_0:
[----:B------:R-:W-:-:S00]  /*0140*/  BRA `(.L_x_0) ;  /* 0xfffffffc00fc7947 */ /* 0x000fc0000383ffff */
[----:B------:R-:W-:-:S00]  /*0150*/  NOP ;  /* 0x0000000000007918 */ /* 0x000fc00000000000 */
        /* <DEDUP_REMOVED lines=10> */
.L_x_74:


//--------------------- .text._Z10sgd_kernelPfPKffi --------------------------
	.section	.text._Z10sgd_kernelPfPKffi,"ax",@progbits
	.align	128
        .global         _Z10sgd_kernelPfPKffi
        .type           _Z10sgd_kernelPfPKffi,@function
        .size           _Z10sgd_kernelPfPKffi,(.L_x_75 - _Z10sgd_kernelPfPKffi)
        .other          _Z10sgd_kernelPfPKffi,@"STO_CUDA_ENTRY STV_DEFAULT"
_Z10sgd_kernelPfPKffi:
.text._Z10sgd_kernelPfPKffi:
        /* <DEDUP_REMOVED lines=10> */
[----:B------:R-:W2:Y:S06]  /*00a0*/  LDCU UR6, c[0x0][0x390] ;  /* 0x00007200ff0677ac */ /* 0x000eac0008000800 */
[----:B------:R-:W3:Y:S01]  /*00b0*/  LDC.64 R4, c[0x0][0x380] ;  /* 0x0000e000ff047b82 */ /* 0x000ee20000000a00 */
[----:B0-----:R-:W-:-:S06]  /*00c0*/  IMAD.WIDE R2, R7, 0x4, R2 ;  /* 0x0000000407027825 */ /* 0x001fcc00078e0202 */
[----:B-1----:R-:W2:Y:S01]  /*00d0*/  LDG.E R2, desc[UR4][R2.64] ;  /* 0x0000000402027981 */ /* 0x002ea2000c1e1900 */
[----:B---3--:R-:W-:-:S05]  /*00e0*/  IMAD.WIDE R4, R7, 0x4, R4 ;  /* 0x0000000407047825 */ /* 0x008fca00078e0204 */
[----:B------:R-:W2:Y:S02]  /*00f0*/  LDG.E R7, desc[UR4][R4.64] ;  /* 0x0000000404077981 */ /* 0x000ea4000c1e1900 */
[----:B--2---:R-:W-:-:S05]  /*0100*/  FFMA R7, -R2, UR6, R7 ;  /* 0x0000000602077c23 */ /* 0x004fca0008000107 */
[----:B------:R-:W-:Y:S01]  /*0110*/  STG.E desc[UR4][R4.64], R7 ;  /* 0x0000000704007986 */ /* 0x000fe2000c101904 */
[----:B------:R-:W-:Y:S05]  /*0120*/  EXIT ;  /* 0x000000000000794d */ /* 0x000fea0003800000 */
.L_x_1:
        /* <DEDUP_REMOVED lines=13> */
.L_x_75:


//--------------------- .text._Z12scale_kernelPfif --------------------------
	.section	.text._Z12scale_kernelPfif,"ax",@progbits
	.align	128
        .global         _Z12scale_kernelPfif
        .type           _Z12scale_kernelPfif,@function
        .size           _Z12scale_kernelPfif,(.L_x_76 - _Z12scale_kernelPfif)
        .other          _Z12scale_kernelPfif,@"STO_CUDA_ENTRY STV_DEFAULT"
_Z12scale_kernelPfif:
.text._Z12scale_kernelPfif:
        /* <DEDUP_REMOVED lines=10> */
[----:B------:R-:W2:Y:S01]  /*00a0*/  LDCU UR6, c[0x0][0x38c] ;  /* 0x00007180ff0677ac */ /* 0x000ea20008000800 */
[----:B0-----:R-:W-:-:S05]  /*00b0*/  IMAD.WIDE R2, R5, 0x4, R2 ;  /* 0x0000000405027825 */ /* 0x001fca00078e0202 */
[----:B-1----:R-:W2:Y:S02]  /*00c0*/  LDG.E R0, desc[UR4][R2.64] ;  /* 0x0000000402007981 */ /* 0x002ea4000c1e1900 */
[----:B--2---:R-:W-:-:S05]  /*00d0*/  FMUL R5, R0, UR6 ;  /* 0x0000000600057c20 */ /* 0x004fca0008400000 */
[----:B------:R-:W-:Y:S01]  /*00e0*/  STG.E desc[UR4][R2.64], R5 ;  /* 0x0000000502007986 */ /* 0x000fe2000c101904 */
[----:B------:R-:W-:Y:S05]  /*00f0*/  EXIT ;  /* 0x000000000000794d */ /* 0x000fea0003800000 */
.L_x_2:
        /* <DEDUP_REMOVED lines=16> */
.L_x_76:


//--------------------- .text._Z10pack_to_cmPKfPfiii --------------------------
	.section	.text._Z10pack_to_cmPKfPfiii,"ax",@progbits
	.align	128
        .global         _Z10pack_to_cmPKfPfiii
        .type           _Z10pack_to_cmPKfPfiii,@function
        .size           _Z10pack_to_cmPKfPfiii,(.L_x_77 - _Z10pack_to_cmPKfPfiii)
        .other          _Z10pack_to_cmPKfPfiii,@"STO_CUDA_ENTRY STV_DEFAULT"
_Z10pack_to_cmPKfPfiii:
.text._Z10pack_to_cmPKfPfiii:
[----:B------:R-:W-:Y:S01]  /*0000*/  LDC R1, c[0x0][0x37c] ;  /* 0x0000df00ff017b82 */ /* 0x000fe20000000800 */
[----:B------:R-:W0:Y:S07]  /*0010*/  S2R R0, SR_TID.Y ;  /* 0x0000000000007919 */ /* 0x000e2e0000002200 */
[----:B------:R-:W1:Y:S01]  /*0020*/  LDC R2, c[0x0][0x360] ;  /* 0x0000d800ff027b82 */ /* 0x000e620000000800 */
[----:B------:R-:W2:Y:S01]  /*0030*/  LDCU.64 UR6, c[0x0][0x390] ;  /* 0x00007200ff0677ac */ /* 0x000ea20008000a00 */
[----:B------:R-:W1:Y:S06]  /*0040*/  S2R R3, SR_TID.X ;  /* 0x0000000000037919 */ /* 0x000e6c0000002100 */
[----:B------:R-:W0:Y:S08]  /*0050*/  S2UR UR5, SR_CTAID.Y ;  /* 0x00000000000579c3 */ /* 0x000e300000002600 */
[----:B------:R-:W0:Y:S08]  /*0060*/  LDC R9, c[0x0][0x364] ;  /* 0x0000d900ff097b82 */ /* 0x000e300000000800 */
[----:B------:R-:W1:Y:S01]  /*0070*/  S2UR UR4, SR_CTAID.X ;  /* 0x00000000000479c3 */ /* 0x000e620000002500 */
[----:B0-----:R-:W-:-:S05]  /*0080*/  IMAD R9, R9, UR5, R0 ;  /* 0x0000000509097c24 */ /* 0x001fca000f8e0200 */
[----:B--2---:R-:W-:Y:S01]  /*0090*/  ISETP.GE.AND P0, PT, R9, UR6, PT ;  /* 0x0000000609007c0c */ /* 0x004fe2000bf06270 */
[----:B-1----:R-:W-:-:S05]  /*00a0*/  IMAD R2, R2, UR4, R3 ;  /* 0x0000000402027c24 */ /* 0x002fca000f8e0203 */
[----:B------:R-:W-:-:S13]  /*00b0*/  ISETP.GE.OR P0, PT, R2, UR7, P0 ;  /* 0x0000000702007c0c */ /* 0x000fda0008706670 */
[----:B------:R-:W-:Y:S05]  /*00c0*/  @P0 EXIT ;  /* 0x000000000000094d */ /* 0x000fea0003800000 */
[----:B------:R-:W0:Y:S01]  /*00d0*/  LDCU UR4, c[0x0][0x398] ;  /* 0x00007300ff0477ac */ /* 0x000e220008000800 */
[--C-:B------:R-:W-:Y:S01]  /*00e0*/  SHF.R.S32.HI R3, RZ, 0x1f, R2.reuse ;  /* 0x0000001fff037819 */ /* 0x100fe20000011402 */
[----:B------:R-:W1:Y:S01]  /*00f0*/  LDCU.64 UR8, c[0x0][0x380] ;  /* 0x00007000ff0877ac */ /* 0x000e620008000a00 */
[----:B0-----:R-:W-:Y:S01]  /*0100*/  IADD3 R5, PT, PT, R9, UR4, RZ ;  /* 0x0000000409057c10 */ /* 0x001fe2000fffe0ff */
[----:B------:R-:W0:Y:S04]  /*0110*/  LDCU.64 UR4, c[0x0][0x358] ;  /* 0x00006b00ff0477ac */ /* 0x000e280008000a00 */
[----:B------:R-:W-:-:S03]  /*0120*/  IMAD.WIDE R4, R5, UR7, R2 ;  /* 0x0000000705047c25 */ /* 0x000fc6000f8e0202 */
[----:B-1----:R-:W-:-:S04]  /*0130*/  LEA R6, P0, R4, UR8, 0x2 ;  /* 0x0000000804067c11 */ /* 0x002fc8000f8010ff */
[----:B------:R-:W-:Y:S02]  /*0140*/  LEA.HI.X R7, R4, UR9, R5, 0x2, P0 ;  /* 0x0000000904077c11 */ /* 0x000fe400080f1405 */
[----:B------:R-:W1:Y:S04]  /*0150*/  LDC.64 R4, c[0x0][0x388] ;  /* 0x0000e200ff047b82 */ /* 0x000e680000000a00 */
[----:B0-----:R-:W2:Y:S01]  /*0160*/  LDG.E R7, desc[UR4][R6.64] ;  /* 0x0000000406077981 */ /* 0x001ea2000c1e1900 */
[----:B------:R-:W-:-:S04]  /*0170*/  IMAD R3, R2, UR6, R9 ;  /* 0x0000000602037c24 */ /* 0x000fc8000f8e0209 */
[----:B-1----:R-:W-:-:S05]  /*0180*/  IMAD.WIDE R2, R3, 0x4, R4 ;  /* 0x0000000403027825 */ /* 0x002fca00078e0204 */
[----:B--2---:R-:W-:Y:S01]  /*0190*/  STG.E desc[UR4][R2.64], R7 ;  /* 0x0000000702007986 */ /* 0x004fe2000c101904 */
[----:B------:R-:W-:Y:S05]  /*01a0*/  EXIT ;  /* 0x000000000000794d */ /* 0x000fea0003800000 */
.L_x_3:
        /* <DEDUP_REMOVED lines=13> */
.L_x_77:


//--------------------- .text._Z11backward_cmPKfS0_PKiPfii --------------------------
	.section	.text._Z11backward_cmPKfS0_PKiPfii,"ax",@progbits
	.align	128
        .global         _Z11backward_cmPKfS0_PKiPfii
        .type           _Z11backward_cmPKfS0_PKiPfii,@function
        .size           _Z11backward_cmPKfS0_PKiPfii,(.L_x_70 - _Z11backward_cmPKfS0_PKiPfii)
        .other          _Z11backward_cmPKfS0_PKiPfii,@"STO_CUDA_ENTRY STV_DEFAULT"
_Z11backward_cmPKfS0_PKiPfii:
.text._Z11backward_cmPKfS0_PKiPfii:
        /* <DEDUP_REMOVED lines=8> */
[----:B------:R-:W0:Y:S01]  /*0080*/  LDCU UR7, c[0x0][0x3a0] ;  /* 0x00007400ff0777ac */ /* 0x000e220008000800 */
[----:B------:R-:W-:Y:S01]  /*0090*/  IMAD.MOV.U32 R3, RZ, RZ, RZ ;  /* 0x000000ffff037224 */ /* 0x000fe200078e00ff */
[----:B------:R-:W1:Y:S01]  /*00a0*/  LDCU.64 UR8, c[0x0][0x358] ;  /* 0x00006b00ff0877ac */ /* 0x000e620008000a00 */
[----:B0-----:R-:W-:-:S09]  /*00b0*/  UISETP.GE.AND UP0, UPT, UR7, 0x1, UPT ;  /* 0x000000010700788c */ /* 0x001fd2000bf06270 */
[----:B-1----:R-:W-:Y:S05]  /*00c0*/  BRA.U !UP0, `(.L_x_4) ;  /* 0x0000000508207547 */ /* 0x002fea000b800000 */
[----:B------:R-:W0:Y:S01]  /*00d0*/  S2UR UR5, SR_CgaCtaId ;  /* 0x00000000000579c3 */ /* 0x000e220000008800 */
[----:B------:R-:W-:Y:S01]  /*00e0*/  UMOV UR4, 0x400 ;  /* 0x0000040000047882 */ /* 0x000fe20000000000 */
[----:B------:R-:W-:Y:S02]  /*00f0*/  IMAD.MOV.U32 R3, RZ, RZ, RZ ;  /* 0x000000ffff037224 */ /* 0x000fe400078e00ff */
[----:B------:R-:W-:Y:S01]  /*0100*/  IMAD.MOV.U32 R9, RZ, RZ, RZ ;  /* 0x000000ffff097224 */ /* 0x000fe200078e00ff */
[----:B0-----:R-:W-:-:S03]  /*0110*/  ULEA UR5, UR5, UR4, 0x18 ;  /* 0x0000000405057291 */ /* 0x001fc6000f8ec0ff */
[----:B------:R-:W-:-:S03]  /*0120*/  UMOV UR4, URZ ;  /* 0x000000ff00047c82 */ /* 0x000fc60008000000 */
[----:B------:R-:W-:-:S07]  /*0130*/  LEA R8, R0, UR5, 0x2 ;  /* 0x0000000500087c11 */ /* 0x000fce000f8e10ff */
.L_x_8:
[----:B------:R-:W0:Y:S01]  /*0140*/  LDCU UR7, c[0x0][0x3a0] ;  /* 0x00007400ff0777ac */ /* 0x000e220008000800 */
[----:B------:R-:W-:-:S05]  /*0150*/  IMAD.IADD R11, R0, 0x1, R9 ;  /* 0x00000001000b7824 */ /* 0x000fca00078e0209 */
[----:B0-----:R-:W-:-:S13]  /*0160*/  ISETP.GE.AND P0, PT, R11, UR7, PT ;  /* 0x000000070b007c0c */ /* 0x001fda000bf06270 */
[----:B------:R-:W0:Y:S08]  /*0170*/  @!P0 LDC.64 R6, c[0x0][0x390] ;  /* 0x0000e400ff068b82 */ /* 0x000e300000000a00 */
[----:B------:R-:W1:Y:S01]  /*0180*/  @!P0 LDC.64 R4, c[0x0][0x388] ;  /* 0x0000e200ff048b82 */ /* 0x000e620000000a00 */
[----:B0-----:R-:W-:-:S06]  /*0190*/  @!P0 IMAD.WIDE.U32 R6, R11, 0x4, R6 ;  /* 0x000000040b068825 */ /* 0x001fcc00078e0006 */
[----:B------:R-:W2:Y:S01]  /*01a0*/  @!P0 LDG.E.CONSTANT R6, desc[UR8][R6.64] ;  /* 0x0000000806068981 */ /* 0x000ea2000c1e9900 */
[----:B-1----:R-:W-:-:S06]  /*01b0*/  @!P0 IMAD.WIDE.U32 R4, R11, 0x4, R4 ;  /* 0x000000040b048825 */ /* 0x002fcc00078e0004 */
[----:B------:R-:W3:Y:S01]  /*01c0*/  @!P0 LDG.E.CONSTANT R4, desc[UR8][R4.64] ;  /* 0x0000000804048981 */ /* 0x000ee2000c1e9900 */
[----:B------:R-:W-:-:S06]  /*01d0*/  USHF.L.U32 UR6, UR4, 0x8, URZ ;  /* 0x0000000804067899 */ /* 0x000fcc00080006ff */
[----:B------:R-:W-:-:S05]  /*01e0*/  LOP3.LUT R10, RZ, UR6, RZ, 0x33, !PT ;  /* 0x00000006ff0a7c12 */ /* 0x000fca000f8e33ff */
[----:B------:R-:W-:-:S05]  /*01f0*/  VIADD R13, R10, UR7 ;  /* 0x000000070a0d7c36 */ /* 0x000fca0008000000 */
[----:B------:R-:W-:-:S05]  /*0200*/  VIMNMX.U32 R10, PT, PT, R13, 0xff, PT ;  /* 0x000000ff0d0a7848 */ /* 0x000fca0003fe0000 */
[----:B------:R-:W-:Y:S02]  /*0210*/  VIADD R10, R10, 0x1 ;  /* 0x000000010a0a7836 */ /* 0x000fe40000000000 */
[----:B------:R-:W-:-:S03]  /*0220*/  IMAD R22, R2, UR7, R9 ;  /* 0x0000000702167c24 */ /* 0x000fc6000f8e0209 */
[----:B------:R-:W-:-:S04]  /*0230*/  LOP3.LUT R12, R10, 0x3, RZ, 0xc0, !PT ;  /* 0x000000030a0c7812 */ /* 0x000fc800078ec0ff */
[----:B------:R-:W-:Y:S02]  /*0240*/  ISETP.NE.AND P1, PT, R12, RZ, PT ;  /* 0x000000ff0c00720c */ /* 0x000fe40003f25270 */
[----:B--2---:R-:W-:-:S05]  /*0250*/  @!P0 I2FP.F32.S32 R11, R6 ;  /* 0x00000006000b8245 */ /* 0x004fca0000201400 */
[----:B---3--:R-:W-:-:S05]  /*0260*/  @!P0 FADD R11, R4, -R11 ;  /* 0x8000000b040b8221 */ /* 0x008fca0000000000 */
[----:B------:R0:W-:Y:S01]  /*0270*/  @!P0 STS [R8], R11 ;  /* 0x0000000b08008388 */ /* 0x0001e20000000800 */
[----:B------:R-:W-:Y:S01]  /*0280*/  BAR.SYNC.DEFER_BLOCKING 0x0 ;  /* 0x0000000000007b1d */ /* 0x000fe20000010000 */
[----:B------:R-:W-:Y:S01]  /*0290*/  ISETP.GE.U32.AND P0, PT, R13, 0x3, PT ;  /* 0x000000030d00780c */ /* 0x000fe20003f06070 */
[----:B------:R-:W-:-:S12]  /*02a0*/  IMAD.MOV.U32 R13, RZ, RZ, RZ ;  /* 0x000000ffff0d7224 */ /* 0x000fd800078e00ff */
[----:B0-----:R-:W-:Y:S05]  /*02b0*/  @!P0 BRA `(.L_x_5) ;  /* 0x0000000000548947 */ /* 0x001fea0003800000 */
[----:B------:R-:W0:Y:S01]  /*02c0*/  LDC.64 R4, c[0x0][0x380] ;  /* 0x0000e000ff047b82 */ /* 0x000e220000000a00 */
[----:B------:R-:W-:Y:S01]  /*02d0*/  LOP3.LUT R13, R10, 0x1fc, RZ, 0xc0, !PT ;  /* 0x000001fc0a0d7812 */ /* 0x000fe200078ec0ff */
[----:B------:R-:W-:Y:S01]  /*02e0*/  IMAD.MOV.U32 R17, RZ, RZ, R22 ;  /* 0x000000ffff117224 */ /* 0x000fe200078e0016 */
[----:B------:R-:W-:-:S03]  /*02f0*/  UIADD3 UR6, UPT, UPT, UR5, 0x8, URZ ;  /* 0x0000000805067890 */ /* 0x000fc6000fffe0ff */
[----:B------:R-:W-:-:S09]  /*0300*/  IMAD.MOV R16, RZ, RZ, -R13 ;  /* 0x000000ffff107224 */ /* 0x000fd200078e0a0d */
.L_x_6:
[----:B0-----:R-:W-:Y:S01]  /*0310*/  IMAD.WIDE R14, R17, 0x4, R4 ;  /* 0x00000004110e7825 */ /* 0x001fe200078e0204 */
[----:B------:R-:W0:Y:S04]  /*0320*/  LDS.64 R6, [UR6+-0x8] ;  /* 0xfffff806ff067984 */ /* 0x000e280008000a00 */
[----:B------:R-:W0:Y:S04]  /*0330*/  LDG.E.CONSTANT R18, desc[UR8][R14.64] ;  /* 0x000000080e127981 */ /* 0x000e28000c1e9900 */
[----:B------:R-:W2:Y:S04]  /*0340*/  LDG.E.CONSTANT R19, desc[UR8][R14.64+0x4] ;  /* 0x000004080e137981 */ /* 0x000ea8000c1e9900 */
[----:B------:R-:W3:Y:S04]  /*0350*/  LDG.E.CONSTANT R20, desc[UR8][R14.64+0x8] ;  /* 0x000008080e147981 */ /* 0x000ee8000c1e9900 */
[----:B------:R-:W4:Y:S01]  /*0360*/  LDG.E.CONSTANT R21, desc[UR8][R14.64+0xc] ;  /* 0x00000c080e157981 */ /* 0x000f22000c1e9900 */
[----:B------:R-:W-:-:S02]  /*0370*/  VIADD R16, R16, 0x4 ;  /* 0x0000000410107836 */ /* 0x000fc40000000000 */
[----:B------:R-:W-:Y:S01]  /*0380*/  VIADD R17, R17, 0x4 ;  /* 0x0000000411117836 */ /* 0x000fe20000000000 */
[----:B------:R-:W3:Y:S01]  /*0390*/  LDS.64 R10, [UR6] ;  /* 0x00000006ff0a7984 */ /* 0x000ee20008000a00 */
[----:B------:R-:W-:Y:S01]  /*03a0*/  UIADD3 UR6, UPT, UPT, UR6, 0x10, URZ ;  /* 0x0000001006067890 */ /* 0x000fe2000fffe0ff */
[----:B------:R-:W-:Y:S01]  /*03b0*/  ISETP.NE.AND P0, PT, R16, RZ, PT ;  /* 0x000000ff1000720c */ /* 0x000fe20003f05270 */
[----:B0-----:R-:W-:-:S04]  /*03c0*/  FFMA R6, R18, R6, R3 ;  /* 0x0000000612067223 */ /* 0x001fc80000000003 */
[----:B--2---:R-:W-:-:S04]  /*03d0*/  FFMA R7, R19, R7, R6 ;  /* 0x0000000713077223 */ /* 0x004fc80000000006 */
[----:B---3--:R-:W-:-:S04]  /*03e0*/  FFMA R10, R20, R10, R7 ;  /* 0x0000000a140a7223 */ /* 0x008fc80000000007 */
[----:B----4-:R-:W-:Y:S01]  /*03f0*/  FFMA R3, R21, R11, R10 ;  /* 0x0000000b15037223 */ /* 0x010fe2000000000a */
[----:B------:R-:W-:Y:S06]  /*0400*/  @P0 BRA `(.L_x_6) ;  /* 0xfffffffc00c00947 */ /* 0x000fec000383ffff */
.L_x_5:
[----:B------:R-:W-:Y:S05]  /*0410*/  @!P1 BRA `(.L_x_7) ;  /* 0x0000000000389947 */ /* 0x000fea0003800000 */
[----:B------:R-:W0:Y:S01]  /*0420*/  LDC.64 R10, c[0x0][0x380] ;  /* 0x0000e000ff0a7b82 */ /* 0x000e220000000a00 */
[----:B------:R-:W-:-:S04]  /*0430*/  IMAD.IADD R5, R22, 0x1, R13 ;  /* 0x0000000116057824 */ /* 0x000fc800078e020d */
[----:B0-----:R-:W-:-:S05]  /*0440*/  IMAD.WIDE R10, R5, 0x4, R10 ;  /* 0x00000004050a7825 */ /* 0x001fca00078e020a */
[----:B------:R-:W2:Y:S01]  /*0450*/  LDG.E.CONSTANT R14, desc[UR8][R10.64] ;  /* 0x000000080a0e7981 */ /* 0x000ea2000c1e9900 */
[----:B------:R-:W-:Y:S02]  /*0460*/  LEA R4, R13, UR5, 0x2 ;  /* 0x000000050d047c11 */ /* 0x000fe4000f8e10ff */
[----:B------:R-:W-:-:S04]  /*0470*/  ISETP.NE.AND P0, PT, R12, 0x1, PT ;  /* 0x000000010c00780c */ /* 0x000fc80003f05270 */
[----:B------:R-:W2:Y:S02]  /*0480*/  LDS.128 R4, [R4] ;  /* 0x0000000004047984 */ /* 0x000ea40000000c00 */
[----:B--2---:R-:W-:-:S07]  /*0490*/  FFMA R3, R14, R4, R3 ;  /* 0x000000040e037223 */ /* 0x004fce0000000003 */
[----:B------:R-:W-:Y:S05]  /*04a0*/  @!P0 BRA `(.L_x_7) ;  /* 0x0000000000148947 */ /* 0x000fea0003800000 */
[----:B------:R-:W-:Y:S01]  /*04b0*/  ISETP.NE.AND P0, PT, R12, 0x2, PT ;  /* 0x000000020c00780c */ /* 0x000fe20003f05270 */
[----:B------:R-:W2:-:S12]  /*04c0*/  LDG.E.CONSTANT R4, desc[UR8][R10.64+0x4] ;  /* 0x000004080a047981 */ /* 0x000e98000c1e9900 */
[----:B------:R-:W3:Y:S01]  /*04d0*/  @P0 LDG.E.CONSTANT R12, desc[UR8][R10.64+0x8] ;  /* 0x000008080a0c0981 */ /* 0x000ee2000c1e9900 */
[----:B--2---:R-:W-:-:S04]  /*04e0*/  FFMA R3, R4, R5, R3 ;  /* 0x0000000504037223 */ /* 0x004fc80000000003 */
[----:B---3--:R-:W-:-:S07]  /*04f0*/  @P0 FFMA R3, R12, R6, R3 ;  /* 0x000000060c030223 */ /* 0x008fce0000000003 */
.L_x_7:
[----:B------:R-:W-:Y:S01]  /*0500*/  VIADD R9, R9, 0x100 ;  /* 0x0000010009097836 */ /* 0x000fe20000000000 */
[----:B------:R-:W-:Y:S01]  /*0510*/  BAR.SYNC.DEFER_BLOCKING 0x0 ;  /* 0x0000000000007b1d */ /* 0x000fe20000010000 */
[----:B------:R-:W-:-:S03]  /*0520*/  UIADD3 UR4, UPT, UPT, UR4, 0x1, URZ ;  /* 0x0000000104047890 */ /* 0x000fc6000fffe0ff */
[----:B------:R-:W-:-:S13]  /*0530*/  ISETP.GE.AND P0, PT, R9, UR7, PT ;  /* 0x0000000709007c0c */ /* 0x000fda000bf06270 */
[----:B------:R-:W-:Y:S05]  /*0540*/  @!P0 BRA `(.L_x_8) ;  /* 0xfffffff800fc8947 */ /* 0x000fea000383ffff */
.L_x_4:
[----:B------:R-:W-:Y:S01]  /*0550*/  I2FP.F32.S32 R6, UR7 ;  /* 0x0000000700067c45 */ /* 0x000fe20008201400 */
[----:B------:R-:W-:Y:S03]  /*0560*/  BSSY.RECONVERGENT B0, `(.L_x_9) ;  /* 0x000000c000007945 */ /* 0x000fe60003800200 */
[----:B------:R-:W0:Y:S08]  /*0570*/  MUFU.RCP R5, R6 ;  /* 0x0000000600057308 */ /* 0x000e300000001000 */
[----:B------:R-:W1:Y:S01]  /*0580*/  FCHK P0, R3, R6 ;  /* 0x0000000603007302 */ /* 0x000e620000000000 */
[----:B0-----:R-:W-:-:S04]  /*0590*/  FFMA R0, -R6, R5, 1 ;  /* 0x3f80000006007423 */ /* 0x001fc80000000105 */
[----:B------:R-:W-:-:S04]  /*05a0*/  FFMA R0, R5, R0, R5 ;  /* 0x0000000005007223 */ /* 0x000fc80000000005 */
[----:B------:R-:W-:-:S04]  /*05b0*/  FFMA R5, R0, R3, RZ ;  /* 0x0000000300057223 */ /* 0x000fc800000000ff */
[----:B------:R-:W-:-:S04]  /*05c0*/  FFMA R4, -R6, R5, R3 ;  /* 0x0000000506047223 */ /* 0x000fc80000000103 */
[----:B------:R-:W-:Y:S01]  /*05d0*/  FFMA R7, R0, R4, R5 ;  /* 0x0000000400077223 */ /* 0x000fe20000000005 */
[----:B-1----:R-:W-:Y:S06]  /*05e0*/  @!P0 BRA `(.L_x_10) ;  /* 0x00000000000c8947 */ /* 0x002fec0003800000 */
[----:B------:R-:W-:-:S07]  /*05f0*/  MOV R4, 0x610 ;  /* 0x0000061000047802 */ /* 0x000fce0000000f00 */
[----:B------:R-:W-:Y:S05]  /*0600*/  CALL.REL.NOINC `($__internal_0_$__cuda_sm3x_div_rn_noftz_f32_slowpath) ;  /* 0x0000000000187944 */ /* 0x000fea0003c00000 */
[----:B------:R-:W-:-:S07]  /*0610*/  IMAD.MOV.U32 R7, RZ, RZ, R0 ;  /* 0x000000ffff077224 */ /* 0x000fce00078e0000 */
.L_x_10:
[----:B------:R-:W-:Y:S05]  /*0620*/  BSYNC.RECONVERGENT B0 ;  /* 0x0000000000007941 */ /* 0x000fea0003800200 */
.L_x_9:
[----:B------:R-:W0:Y:S02]  /*0630*/  LDC.64 R4, c[0x0][0x398] ;  /* 0x0000e600ff047b82 */ /* 0x000e240000000a00 */
[----:B0-----:R-:W-:-:S05]  /*0640*/  IMAD.WIDE R2, R2, 0x4, R4 ;  /* 0x0000000402027825 */ /* 0x001fca00078e0204 */
[----:B------:R-:W-:Y:S01]  /*0650*/  STG.E desc[UR8][R2.64], R7 ;  /* 0x0000000702007986 */ /* 0x000fe2000c101908 */
[----:B------:R-:W-:Y:S05]  /*0660*/  EXIT ;  /* 0x000000000000794d */ /* 0x000fea0003800000 */
        .weak           $__internal_0_$__cuda_sm3x_div_rn_noftz_f32_slowpath
        .type           $__internal_0_$__cuda_sm3x_div_rn_noftz_f32_slowpath,@function
        .size           $__internal_0_$__cuda_sm3x_div_rn_noftz_f32_slowpath,(.L_x_70 - $__internal_0_$__cuda_sm3x_div_rn_noftz_f32_slowpath)
$__internal_0_$__cuda_sm3x_div_rn_noftz_f32_slowpath:
[----:B------:R-:W-:Y:S01]  /*0670*/  SHF.R.U32.HI R5, RZ, 0x17, R6 ;  /* 0x00000017ff057819 */ /* 0x000fe20000011606 */
[----:B------:R-:W-:Y:S01]  /*0680*/  BSSY.RECONVERGENT B1, `(.L_x_11) ;  /* 0x0000063000017945 */ /* 0x000fe20003800200 */
[----:B------:R-:W-:Y:S02]  /*0690*/  SHF.R.U32.HI R0, RZ, 0x17, R3 ;  /* 0x00000017ff007819 */ /* 0x000fe40000011603 */
[----:B------:R-:W-:Y:S02]  /*06a0*/  LOP3.LUT R5, R5, 0xff, RZ, 0xc0, !PT ;  /* 0x000000ff05057812 */ /* 0x000fe400078ec0ff */
[----:B------:R-:W-:-:S03]  /*06b0*/  LOP3.LUT R10, R0, 0xff, RZ, 0xc0, !PT ;  /* 0x000000ff000a7812 */ /* 0x000fc600078ec0ff */
[----:B------:R-:W-:Y:S01]  /*06c0*/  VIADD R8, R5, 0xffffffff ;  /* 0xffffffff05087836 */ /* 0x000fe20000000000 */
[----:B------:R-:W-:-:S04]  /*06d0*/  IADD3 R9, PT, PT, R10, -0x1, RZ ;  /* 0xffffffff0a097810 */ /* 0x000fc80007ffe0ff */
[----:B------:R-:W-:-:S04]  /*06e0*/  ISETP.GT.U32.AND P0, PT, R8, 0xfd, PT ;  /* 0x000000fd0800780c */ /* 0x000fc80003f04070 */
[----:B------:R-:W-:-:S13]  /*06f0*/  ISETP.GT.U32.OR P0, PT, R9, 0xfd, P0 ;  /* 0x000000fd0900780c */ /* 0x000fda0000704470 */
[----:B------:R-:W-:Y:S01]  /*0700*/  @!P0 IMAD.MOV.U32 R7, RZ, RZ, RZ ;  /* 0x000000ffff078224 */ /* 0x000fe200078e00ff */
[----:B------:R-:W-:Y:S06]  /*0710*/  @!P0 BRA `(.L_x_12) ;  /* 0x0000000000608947 */ /* 0x000fec0003800000 */
[----:B------:R-:W-:Y:S01]  /*0720*/  FSETP.GTU.FTZ.AND P0, PT, |R3|, +INF , PT ;  /* 0x7f8000000300780b */ /* 0x000fe20003f1c200 */
[----:B------:R-:W-:Y:S01]  /*0730*/  IMAD.MOV.U32 R0, RZ, RZ, R6 ;  /* 0x000000ffff007224 */ /* 0x000fe200078e0006 */
[----:B------:R-:W-:-:S04]  /*0740*/  FSETP.GTU.FTZ.AND P1, PT, |R6|, +INF , PT ;  /* 0x7f8000000600780b */ /* 0x000fc80003f3c200 */
[----:B------:R-:W-:-:S13]  /*0750*/  PLOP3.LUT P0, PT, P0, P1, PT, 0xf8, 0x8f ;  /* 0x00000000008f781c */ /* 0x000fda0000703f70 */
[----:B------:R-:W-:Y:S05]  /*0760*/  @P0 BRA `(.L_x_13) ;  /* 0x00000004004c0947 */ /* 0x000fea0003800000 */
[----:B------:R-:W-:-:S13]  /*0770*/  LOP3.LUT P0, RZ, R6, 0x7fffffff, R3, 0xc8, !PT ;  /* 0x7fffffff06ff7812 */ /* 0x000fda000780c803 */
[----:B------:R-:W-:Y:S05]  /*0780*/  @!P0 BRA `(.L_x_14) ;  /* 0x00000004003c8947 */ /* 0x000fea0003800000 */
[C---:B------:R-:W-:Y:S02]  /*0790*/  FSETP.NEU.FTZ.AND P2, PT, |R3|.reuse, +INF , PT ;  /* 0x7f8000000300780b */ /* 0x040fe40003f5d200 */
[----:B------:R-:W-:Y:S02]  /*07a0*/  FSETP.NEU.FTZ.AND P1, PT, |R0|, +INF , PT ;  /* 0x7f8000000000780b */ /* 0x000fe40003f3d200 */
[----:B------:R-:W-:-:S11]  /*07b0*/  FSETP.NEU.FTZ.AND P0, PT, |R3|, +INF , PT ;  /* 0x7f8000000300780b */ /* 0x000fd60003f1d200 */
[----:B------:R-:W-:Y:S05]  /*07c0*/  @!P1 BRA !P2, `(.L_x_14) ;  /* 0x00000004002c9947 */ /* 0x000fea0005000000 */
[----:B------:R-:W-:-:S04]  /*07d0*/  LOP3.LUT P2, RZ, R3, 0x7fffffff, RZ, 0xc0, !PT ;  /* 0x7fffffff03ff7812 */ /* 0x000fc8000784c0ff */
[----:B------:R-:W-:-:S13]  /*07e0*/  PLOP3.LUT P1, PT, P1, P2, PT, 0x2f, 0xf2 ;  /* 0x0000000000f2781c */ /* 0x000fda0000f24577 */
[----:B------:R-:W-:Y:S05]  /*07f0*/  @P1 BRA `(.L_x_15) ;  /* 0x0000000400181947 */ /* 0x000fea0003800000 */
[----:B------:R-:W-:-:S04]  /*0800*/  LOP3.LUT P1, RZ, R6, 0x7fffffff, RZ, 0xc0, !PT ;  /* 0x7fffffff06ff7812 */ /* 0x000fc8000782c0ff */
[----:B------:R-:W-:-:S13]  /*0810*/  PLOP3.LUT P0, PT, P0, P1, PT, 0x2f, 0xf2 ;  /* 0x0000000000f2781c */ /* 0x000fda0000702577 */
[----:B------:R-:W-:Y:S05]  /*0820*/  @P0 BRA `(.L_x_16) ;  /* 0x0000000400000947 */ /* 0x000fea0003800000 */
[----:B------:R-:W-:Y:S02]  /*0830*/  ISETP.GE.AND P0, PT, R9, RZ, PT ;  /* 0x000000ff0900720c */ /* 0x000fe40003f06270 */
[----:B------:R-:W-:-:S11]  /*0840*/  ISETP.GE.AND P1, PT, R8, RZ, PT ;  /* 0x000000ff0800720c */ /* 0x000fd60003f26270 */
[----:B------:R-:W-:Y:S02]  /*0850*/  @P0 IMAD.MOV.U32 R7, RZ, RZ, RZ ;  /* 0x000000ffff070224 */ /* 0x000fe400078e00ff */
[----:B------:R-:W-:Y:S01]  /*0860*/  @!P0 FFMA R3, R3, 1.84467440737095516160e+19, RZ ;  /* 0x5f80000003038823 */ /* 0x000fe200000000ff */
[----:B------:R-:W-:Y:S02]  /*0870*/  @!P0 IMAD.MOV.U32 R7, RZ, RZ, -0x40 ;  /* 0xffffffc0ff078424 */ /* 0x000fe400078e00ff */
[----:B------:R-:W-:Y:S02]  /*0880*/  @!P1 FFMA R6, R0, 1.84467440737095516160e+19, RZ ;  /* 0x5f80000000069823 */ /* 0x000fe400000000ff */
[----:B------:R-:W-:-:S07]  /*0890*/  @!P1 VIADD R7, R7, 0x40 ;  /* 0x0000004007079836 */ /* 0x000fce0000000000 */
.L_x_12:
[----:B------:R-:W-:Y:S01]  /*08a0*/  LEA R9, R5, 0xc0800000, 0x17 ;  /* 0xc080000005097811 */ /* 0x000fe200078eb8ff */
[----:B------:R-:W-:Y:S04]  /*08b0*/  BSSY.RECONVERGENT B2, `(.L_x_17) ;  /* 0x0000036000027945 */ /* 0x000fe80003800200 */
[----:B------:R-:W-:Y:S02]  /*08c0*/  IMAD.IADD R9, R6, 0x1, -R9 ;  /* 0x0000000106097824 */ /* 0x000fe400078e0a09 */
[----:B------:R-:W-:Y:S02]  /*08d0*/  VIADD R6, R10, 0xffffff81 ;  /* 0xffffff810a067836 */ /* 0x000fe40000000000 */
[----:B------:R-:W0:Y:S01]  /*08e0*/  MUFU.RCP R8, R9 ;  /* 0x0000000900087308 */ /* 0x000e220000001000 */
[----:B------:R-:W-:Y:S01]  /*08f0*/  FADD.FTZ R11, -R9, -RZ ;  /* 0x800000ff090b7221 */ /* 0x000fe20000010100 */
[C---:B------:R-:W-:Y:S01]  /*0900*/  IMAD R0, R6.reuse, -0x800000, R3 ;  /* 0xff80000006007824 */ /* 0x040fe200078e0203 */
[----:B------:R-:W-:-:S05]  /*0910*/  IADD3 R6, PT, PT, R6, 0x7f, -R5 ;  /* 0x0000007f06067810 */ /* 0x000fca0007ffe805 */
[----:B------:R-:W-:Y:S02]  /*0920*/  IMAD.IADD R6, R6, 0x1, R7 ;  /* 0x0000000106067824 */ /* 0x000fe400078e0207 */
[----:B0-----:R-:W-:-:S04]  /*0930*/  FFMA R13, R8, R11, 1 ;  /* 0x3f800000080d7423 */ /* 0x001fc8000000000b */
[----:B------:R-:W-:-:S04]  /*0940*/  FFMA R10, R8, R13, R8 ;  /* 0x0000000d080a7223 */ /* 0x000fc80000000008 */
[----:B------:R-:W-:-:S04]  /*0950*/  FFMA R3, R0, R10, RZ ;  /* 0x0000000a00037223 */ /* 0x000fc800000000ff */
[----:B------:R-:W-:-:S04]  /*0960*/  FFMA R8, R11, R3, R0 ;  /* 0x000000030b087223 */ /* 0x000fc80000000000 */
[----:B------:R-:W-:-:S04]  /*0970*/  FFMA R13, R10, R8, R3 ;  /* 0x000000080a0d7223 */ /* 0x000fc80000000003 */
[----:B------:R-:W-:-:S04]  /*0980*/  FFMA R8, R11, R13, R0 ;  /* 0x0000000d0b087223 */ /* 0x000fc80000000000 */
[----:B------:R-:W-:-:S05]  /*0990*/  FFMA R0, R10, R8, R13 ;  /* 0x000000080a007223 */ /* 0x000fca000000000d */
[----:B------:R-:W-:-:S04]  /*09a0*/  SHF.R.U32.HI R3, RZ, 0x17, R0 ;  /* 0x00000017ff037819 */ /* 0x000fc80000011600 */
[----:B------:R-:W-:-:S04]  /*09b0*/  LOP3.LUT R3, R3, 0xff, RZ, 0xc0, !PT ;  /* 0x000000ff03037812 */ /* 0x000fc800078ec0ff */
[----:B------:R-:W-:-:S05]  /*09c0*/  IADD3 R7, PT, PT, R3, R6, RZ ;  /* 0x0000000603077210 */ /* 0x000fca0007ffe0ff */
[----:B------:R-:W-:-:S05]  /*09d0*/  VIADD R3, R7, 0xffffffff ;  /* 0xffffffff07037836 */ /* 0x000fca0000000000 */
[----:B------:R-:W-:-:S13]  /*09e0*/  ISETP.GE.U32.AND P0, PT, R3, 0xfe, PT ;  /* 0x000000fe0300780c */ /* 0x000fda0003f06070 */
[----:B------:R-:W-:Y:S05]  /*09f0*/  @!P0 BRA `(.L_x_18) ;  /* 0x0000000000808947 */ /* 0x000fea0003800000 */
[----:B------:R-:W-:-:S13]  /*0a00*/  ISETP.GT.AND P0, PT, R7, 0xfe, PT ;  /* 0x000000fe0700780c */ /* 0x000fda0003f04270 */
[----:B------:R-:W-:Y:S05]  /*0a10*/  @P0 BRA `(.L_x_19) ;  /* 0x00000000006c0947 */ /* 0x000fea0003800000 */
[----:B------:R-:W-:-:S13]  /*0a20*/  ISETP.GE.AND P0, PT, R7, 0x1, PT ;  /* 0x000000010700780c */ /* 0x000fda0003f06270 */
[----:B------:R-:W-:Y:S05]  /*0a30*/  @P0 BRA `(.L_x_20) ;  /* 0x0000000000740947 */ /* 0x000fea0003800000 */
[----:B------:R-:W-:Y:S02]  /*0a40*/  ISETP.GE.AND P0, PT, R7, -0x18, PT ;  /* 0xffffffe80700780c */ /* 0x000fe40003f06270 */
[----:B------:R-:W-:-:S11]  /*0a50*/  LOP3.LUT R0, R0, 0x80000000, RZ, 0xc0, !PT ;  /* 0x8000000000007812 */ /* 0x000fd600078ec0ff */
[----:B------:R-:W-:Y:S05]  /*0a60*/  @!P0 BRA `(.L_x_20) ;  /* 0x0000000000688947 */ /* 0x000fea0003800000 */
[CCC-:B------:R-:W-:Y:S01]  /*0a70*/  FFMA.RZ R3, R10.reuse, R8.reuse, R13.reuse ;  /* 0x000000080a037223 */ /* 0x1c0fe2000000c00d */
[CCC-:B------:R-:W-:Y:S01]  /*0a80*/  FFMA.RM R6, R10.reuse, R8.reuse, R13.reuse ;  /* 0x000000080a067223 */ /* 0x1c0fe2000000400d */
[C---:B------:R-:W-:Y:S02]  /*0a90*/  ISETP.NE.AND P2, PT, R7.reuse, RZ, PT ;  /* 0x000000ff0700720c */ /* 0x040fe40003f45270 */
[----:B------:R-:W-:Y:S02]  /*0aa0*/  ISETP.NE.AND P1, PT, R7, RZ, PT ;  /* 0x000000ff0700720c */ /* 0x000fe40003f25270 */
[----:B------:R-:W-:Y:S01]  /*0ab0*/  LOP3.LUT R5, R3, 0x7fffff, RZ, 0xc0, !PT ;  /* 0x007fffff03057812 */ /* 0x000fe200078ec0ff */
[----:B------:R-:W-:Y:S01]  /*0ac0*/  FFMA.RP R3, R10, R8, R13 ;  /* 0x000000080a037223 */ /* 0x000fe2000000800d */
[----:B------:R-:W-:Y:S02]  /*0ad0*/  VIADD R8, R7, 0x20 ;  /* 0x0000002007087836 */ /* 0x000fe40000000000 */
[----:B------:R-:W-:Y:S01]  /*0ae0*/  LOP3.LUT R5, R5, 0x800000, RZ, 0xfc, !PT ;  /* 0x0080000005057812 */ /* 0x000fe200078efcff */
[----:B------:R-:W-:Y:S01]  /*0af0*/  IMAD.MOV R7, RZ, RZ, -R7 ;  /* 0x000000ffff077224 */ /* 0x000fe200078e0a07 */
[----:B------:R-:W-:-:S02]  /*0b00*/  FSETP.NEU.FTZ.AND P0, PT, R3, R6, PT ;  /* 0x000000060300720b */ /* 0x000fc40003f1d000 */
[----:B------:R-:W-:Y:S02]  /*0b10*/  SHF.L.U32 R8, R5, R8, RZ ;  /* 0x0000000805087219 */ /* 0x000fe400000006ff */
[----:B------:R-:W-:Y:S02]  /*0b20*/  SEL R6, R7, RZ, P2 ;  /* 0x000000ff07067207 */ /* 0x000fe40001000000 */
[----:B------:R-:W-:Y:S02]  /*0b30*/  ISETP.NE.AND P1, PT, R8, RZ, P1 ;  /* 0x000000ff0800720c */ /* 0x000fe40000f25270 */
[----:B------:R-:W-:Y:S02]  /*0b40*/  SHF.R.U32.HI R6, RZ, R6, R5 ;  /* 0x00000006ff067219 */ /* 0x000fe40000011605 */
[----:B------:R-:W-:Y:S02]  /*0b50*/  PLOP3.LUT P0, PT, P0, P1, PT, 0xf8, 0x8f ;  /* 0x00000000008f781c */ /* 0x000fe40000703f70 */
[----:B------:R-:W-:-:S02]  /*0b60*/  SHF.R.U32.HI R8, RZ, 0x1, R6 ;  /* 0x00000001ff087819 */ /* 0x000fc40000011606 */
[----:B------:R-:W-:-:S04]  /*0b70*/  SEL R3, RZ, 0x1, !P0 ;  /* 0x00000001ff037807 */ /* 0x000fc80004000000 */
[----:B------:R-:W-:-:S04]  /*0b80*/  LOP3.LUT R3, R3, 0x1, R8, 0xf8, !PT ;  /* 0x0000000103037812 */ /* 0x000fc800078ef808 */
[----:B------:R-:W-:-:S05]  /*0b90*/  LOP3.LUT R3, R3, R6, RZ, 0xc0, !PT ;  /* 0x0000000603037212 */ /* 0x000fca00078ec0ff */
[----:B------:R-:W-:-:S05]  /*0ba0*/  IMAD.IADD R3, R8, 0x1, R3 ;  /* 0x0000000108037824 */ /* 0x000fca00078e0203 */
[----:B------:R-:W-:Y:S01]  /*0bb0*/  LOP3.LUT R0, R3, R0, RZ, 0xfc, !PT ;  /* 0x0000000003007212 */ /* 0x000fe200078efcff */
[----:B------:R-:W-:Y:S06]  /*0bc0*/  BRA `(.L_x_20) ;  /* 0x0000000000107947 */ /* 0x000fec0003800000 */
.L_x_19:
[----:B------:R-:W-:-:S04]  /*0bd0*/  LOP3.LUT R0, R0, 0x80000000, RZ, 0xc0, !PT ;  /* 0x8000000000007812 */ /* 0x000fc800078ec0ff */
[----:B------:R-:W-:Y:S01]  /*0be0*/  LOP3.LUT R0, R0, 0x7f800000, RZ, 0xfc, !PT ;  /* 0x7f80000000007812 */ /* 0x000fe200078efcff */
[----:B------:R-:W-:Y:S06]  /*0bf0*/  BRA `(.L_x_20) ;  /* 0x0000000000047947 */ /* 0x000fec0003800000 */
.L_x_18:
[----:B------:R-:W-:-:S07]  /*0c00*/  IMAD R0, R6, 0x800000, R0 ;  /* 0x0080000006007824 */ /* 0x000fce00078e0200 */
.L_x_20:
[----:B------:R-:W-:Y:S05]  /*0c10*/  BSYNC.RECONVERGENT B2 ;  /* 0x0000000000027941 */ /* 0x000fea0003800200 */
.L_x_17:
[----:B------:R-:W-:Y:S05]  /*0c20*/  BRA `(.L_x_21) ;  /* 0x0000000000207947 */ /* 0x000fea0003800000 */
.L_x_16:
[----:B------:R-:W-:-:S04]  /*0c30*/  LOP3.LUT R0, R6, 0x80000000, R3, 0x48, !PT ;  /* 0x8000000006007812 */ /* 0x000fc800078e4803 */
[----:B------:R-:W-:Y:S01]  /*0c40*/  LOP3.LUT R0, R0, 0x7f800000, RZ, 0xfc, !PT ;  /* 0x7f80000000007812 */ /* 0x000fe200078efcff */
[----:B------:R-:W-:Y:S06]  /*0c50*/  BRA `(.L_x_21) ;  /* 0x0000000000147947 */ /* 0x000fec0003800000 */
.L_x_15:
[----:B------:R-:W-:Y:S01]  /*0c60*/  LOP3.LUT R0, R6, 0x80000000, R3, 0x48, !PT ;  /* 0x8000000006007812 */ /* 0x000fe200078e4803 */
[----:B------:R-:W-:Y:S06]  /*0c70*/  BRA `(.L_x_21) ;  /* 0x00000000000c7947 */ /* 0x000fec0003800000 */
.L_x_14:
[----:B------:R-:W0:Y:S01]  /*0c80*/  MUFU.RSQ R0, -QNAN ;  /* 0xffc0000000007908 */ /* 0x000e220000001400 */
[----:B------:R-:W-:Y:S05]  /*0c90*/  BRA `(.L_x_21) ;  /* 0x0000000000047947 */ /* 0x000fea0003800000 */
.L_x_13:
[----:B------:R-:W-:-:S07]  /*0ca0*/  FADD.FTZ R0, R3, R0 ;  /* 0x0000000003007221 */ /* 0x000fce0000010000 */
.L_x_21:
[----:B------:R-:W-:Y:S05]  /*0cb0*/  BSYNC.RECONVERGENT B1 ;  /* 0x0000000000017941 */ /* 0x000fea0003800200 */
.L_x_11:
[----:B------:R-:W-:-:S04]  /*0cc0*/  IMAD.MOV.U32 R5, RZ, RZ, 0x0 ;  /* 0x00000000ff057424 */ /* 0x000fc800078e00ff */
[----:B0-----:R-:W-:Y:S05]  /*0cd0*/  RET.REL.NODEC R4 `(_Z11backward_cmPKfS0_PKiPfii) ;  /* 0xfffffff004c87950 */ /* 0x001fea0003c3ffff */
.L_x_22:
        /* <DEDUP_REMOVED lines=10> */
.L_x_70:


//--------------------- .text._Z10forward_cmPKfS0_Pfii --------------------------
	.section	.text._Z10forward_cmPKfS0_Pfii,"ax",@progbits
	.align	128
        .global         _Z10forward_cmPKfS0_Pfii
        .type           _Z10forward_cmPKfS0_Pfii,@function
        .size           _Z10forward_cmPKfS0_Pfii,(.L_x_71 - _Z10forward_cmPKfS0_Pfii)
        .other          _Z10forward_cmPKfS0_Pfii,@"STO_CUDA_ENTRY STV_DEFAULT"
_Z10forward_cmPKfS0_Pfii:
.text._Z10forward_cmPKfS0_Pfii:
        /* <DEDUP_REMOVED lines=9> */
[----:B------:R-:W-:Y:S01]  /*0090*/  IMAD.MOV.U32 R11, RZ, RZ, -0x80000000 ;  /* 0x80000000ff0b7424 */ /* 0x000fe200078e00ff */
[----:B------:R-:W1:Y:S01]  /*00a0*/  LDCU.64 UR8, c[0x0][0x358] ;  /* 0x00006b00ff0877ac */ /* 0x000e620008000a00 */
[----:B0-----:R-:W-:-:S09]  /*00b0*/  UISETP.GE.AND UP0, UPT, UR4, 0x1, UPT ;  /* 0x000000010400788c */ /* 0x001fd2000bf06270 */
[----:B-1----:R-:W-:Y:S05]  /*00c0*/  BRA.U !UP0, `(.L_x_23) ;  /* 0x00000005082c7547 */ /* 0x002fea000b800000 */
[----:B------:R-:W0:Y:S01]  /*00d0*/  S2UR UR6, SR_CgaCtaId ;  /* 0x00000000000679c3 */ /* 0x000e220000008800 */
[----:B------:R-:W-:Y:S01]  /*00e0*/  UMOV UR4, 0x400 ;  /* 0x0000040000047882 */ /* 0x000fe20000000000 */
[----:B------:R-:W-:Y:S01]  /*00f0*/  IMAD.MOV.U32 R11, RZ, RZ, RZ ;  /* 0x000000ffff0b7224 */ /* 0x000fe200078e00ff */
[----:B------:R-:W-:Y:S01]  /*0100*/  UMOV UR5, URZ ;  /* 0x000000ff00057c82 */ /* 0x000fe20008000000 */
[----:B0-----:R-:W-:-:S03]  /*0110*/  ULEA UR6, UR6, UR4, 0x18 ;  /* 0x0000000406067291 */ /* 0x001fc6000f8ec0ff */
[----:B------:R-:W-:-:S03]  /*0120*/  UMOV UR4, URZ ;  /* 0x000000ff00047c82 */ /* 0x000fc60008000000 */
[----:B------:R-:W-:-:S07]  /*0130*/  LEA R9, R0, UR6, 0x2 ;  /* 0x0000000600097c11 */ /* 0x000fce000f8e10ff */
.L_x_27:
[----:B------:R-:W0:Y:S01]  /*0140*/  LDC R10, c[0x0][0x39c] ;  /* 0x0000e700ff0a7b82 */ /* 0x000e220000000800 */
[----:B------:R-:W-:-:S04]  /*0150*/  IADD3 R5, PT, PT, R0, UR5, RZ ;  /* 0x0000000500057c10 */ /* 0x000fc8000fffe0ff */
[----:B0-----:R-:W-:-:S13]  /*0160*/  ISETP.GE.AND P0, PT, R5, R10, PT ;  /* 0x0000000a0500720c */ /* 0x001fda0003f06270 */
[----:B------:R-:W0:Y:S02]  /*0170*/  @!P0 LDC.64 R2, c[0x0][0x388] ;  /* 0x0000e200ff028b82 */ /* 0x000e240000000a00 */
[----:B0-----:R-:W-:-:S06]  /*0180*/  @!P0 IMAD.WIDE R2, R5, 0x4, R2 ;  /* 0x0000000405028825 */ /* 0x001fcc00078e0202 */
[----:B------:R-:W2:Y:S01]  /*0190*/  @!P0 LDG.E.CONSTANT R2, desc[UR8][R2.64] ;  /* 0x0000000802028981 */ /* 0x000ea2000c1e9900 */
[----:B------:R-:W-:Y:S01]  /*01a0*/  USHF.L.U32 UR7, UR4, 0x8, URZ ;  /* 0x0000000804077899 */ /* 0x000fe200080006ff */
[----:B------:R-:W-:-:S03]  /*01b0*/  IMAD.MOV.U32 R6, RZ, RZ, RZ ;  /* 0x000000ffff067224 */ /* 0x000fc600078e00ff */
[----:B------:R-:W-:-:S06]  /*01c0*/  ULOP3.LUT UR7, URZ, UR7, URZ, 0x33, !UPT ;  /* 0x00000007ff077292 */ /* 0x000fcc000f8e33ff */
[----:B------:R-:W-:-:S05]  /*01d0*/  VIADD R5, R10, UR7 ;  /* 0x000000070a057c36 */ /* 0x000fca0008000000 */
[----:B------:R-:W-:-:S04]  /*01e0*/  VIMNMX.U32 R4, PT, PT, R5, 0xff, PT ;  /* 0x000000ff05047848 */ /* 0x000fc80003fe0000 */
[----:B------:R-:W-:-:S04]  /*01f0*/  IADD3 R4, PT, PT, R4, 0x1, RZ ;  /* 0x0000000104047810 */ /* 0x000fc80007ffe0ff */
[----:B------:R-:W-:-:S04]  /*0200*/  LOP3.LUT R12, R4, 0x3, RZ, 0xc0, !PT ;  /* 0x00000003040c7812 */ /* 0x000fc800078ec0ff */
[----:B------:R-:W-:Y:S01]  /*0210*/  ISETP.NE.AND P1, PT, R12, RZ, PT ;  /* 0x000000ff0c00720c */ /* 0x000fe20003f25270 */
[----:B--2---:R0:W-:Y:S01]  /*0220*/  @!P0 STS [R9], R2 ;  /* 0x0000000209008388 */ /* 0x0041e20000000800 */
[----:B------:R-:W-:Y:S01]  /*0230*/  BAR.SYNC.DEFER_BLOCKING 0x0 ;  /* 0x0000000000007b1d */ /* 0x000fe20000010000 */
[----:B------:R-:W-:-:S13]  /*0240*/  ISETP.GE.U32.AND P0, PT, R5, 0x3, PT ;  /* 0x000000030500780c */ /* 0x000fda0003f06070 */
[----:B0-----:R-:W-:Y:S05]  /*0250*/  @!P0 BRA `(.L_x_24) ;  /* 0x0000000000648947 */ /* 0x001fea0003800000 */
[----:B------:R-:W0:Y:S01]  /*0260*/  LDC R13, c[0x0][0x398] ;  /* 0x0000e600ff0d7b82 */ /* 0x000e220000000800 */
[----:B------:R-:W-:Y:S01]  /*0270*/  LOP3.LUT R6, R4, 0x1fc, RZ, 0xc0, !PT ;  /* 0x000001fc04067812 */ /* 0x000fe200078ec0ff */
[----:B------:R-:W-:-:S03]  /*0280*/  UIADD3 UR7, UPT, UPT, UR6, 0x8, URZ ;  /* 0x0000000806077890 */ /* 0x000fc6000fffe0ff */
[----:B------:R-:W-:-:S03]  /*0290*/  IADD3 R22, PT, PT, -R6, RZ, RZ ;  /* 0x000000ff06167210 */ /* 0x000fc60007ffe1ff */
[----:B------:R-:W1:Y:S01]  /*02a0*/  LDC.64 R2, c[0x0][0x380] ;  /* 0x0000e000ff027b82 */ /* 0x000e620000000a00 */
[----:B0-----:R-:W-:-:S07]  /*02b0*/  IMAD R7, R13, UR5, R8 ;  /* 0x000000050d077c24 */ /* 0x001fce000f8e0208 */
.L_x_25:
[----:B-1----:R-:W-:Y:S01]  /*02c0*/  IMAD.WIDE R24, R7, 0x4, R2 ;  /* 0x0000000407187825 */ /* 0x002fe200078e0202 */
[----:B------:R-:W0:Y:S04]  /*02d0*/  LDS.64 R16, [UR7+-0x8] ;  /* 0xfffff807ff107984 */ /* 0x000e280008000a00 */
[----:B------:R-:W1:Y:S01]  /*02e0*/  LDS.64 R14, [UR7] ;  /* 0x00000007ff0e7984 */ /* 0x000e620008000a00 */
[----:B------:R-:W-:-:S03]  /*02f0*/  IMAD.WIDE R4, R13, 0x4, R24 ;  /* 0x000000040d047825 */ /* 0x000fc600078e0218 */
[----:B------:R-:W0:Y:S01]  /*0300*/  LDG.E.CONSTANT R24, desc[UR8][R24.64] ;  /* 0x0000000818187981 */ /* 0x000e22000c1e9900 */
[----:B------:R-:W-:-:S03]  /*0310*/  IMAD.WIDE R18, R13, 0x4, R4 ;  /* 0x000000040d127825 */ /* 0x000fc600078e0204 */
[----:B------:R-:W2:Y:S01]  /*0320*/  LDG.E.CONSTANT R5, desc[UR8][R4.64] ;  /* 0x0000000804057981 */ /* 0x000ea2000c1e9900 */
[----:B------:R-:W-:-:S03]  /*0330*/  IMAD.WIDE R20, R13, 0x4, R18 ;  /* 0x000000040d147825 */ /* 0x000fc600078e0212 */
[----:B------:R-:W1:Y:S04]  /*0340*/  LDG.E.CONSTANT R26, desc[UR8][R18.64] ;  /* 0x00000008121a7981 */ /* 0x000e68000c1e9900 */
[----:B------:R-:W3:Y:S01]  /*0350*/  LDG.E.CONSTANT R21, desc[UR8][R20.64] ;  /* 0x0000000814157981 */ /* 0x000ee2000c1e9900 */
[----:B------:R-:W-:Y:S01]  /*0360*/  VIADD R22, R22, 0x4 ;  /* 0x0000000416167836 */ /* 0x000fe20000000000 */
[----:B------:R-:W-:Y:S01]  /*0370*/  UIADD3 UR7, UPT, UPT, UR7, 0x10, URZ ;  /* 0x0000001007077890 */ /* 0x000fe2000fffe0ff */
[----:B------:R-:W-:-:S03]  /*0380*/  LEA R7, R13, R7, 0x2 ;  /* 0x000000070d077211 */ /* 0x000fc600078e10ff */
[----:B------:R-:W-:Y:S01]  /*0390*/  ISETP.NE.AND P0, PT, R22, RZ, PT ;  /* 0x000000ff1600720c */ /* 0x000fe20003f05270 */
[----:B0-----:R-:W-:-:S04]  /*03a0*/  FFMA R16, R24, R16, R11 ;  /* 0x0000001018107223 */ /* 0x001fc8000000000b */
[----:B--2---:R-:W-:-:S04]  /*03b0*/  FFMA R17, R5, R17, R16 ;  /* 0x0000001105117223 */ /* 0x004fc80000000010 */
[----:B-1----:R-:W-:-:S04]  /*03c0*/  FFMA R14, R26, R14, R17 ;  /* 0x0000000e1a0e7223 */ /* 0x002fc80000000011 */
[----:B---3--:R-:W-:Y:S01]  /*03d0*/  FFMA R11, R21, R15, R14 ;  /* 0x0000000f150b7223 */ /* 0x008fe2000000000e */
[----:B------:R-:W-:Y:S06]  /*03e0*/  @P0 BRA `(.L_x_25) ;  /* 0xfffffffc00b40947 */ /* 0x000fec000383ffff */
.L_x_24:
[----:B------:R-:W-:Y:S05]  /*03f0*/  @!P1 BRA `(.L_x_26) ;  /* 0x0000000000489947 */ /* 0x000fea0003800000 */
[----:B------:R-:W0:Y:S01]  /*0400*/  LDC R15, c[0x0][0x398] ;  /* 0x0000e600ff0f7b82 */ /* 0x000e220000000800 */
[----:B------:R-:W-:-:S07]  /*0410*/  VIADD R5, R6, UR5 ;  /* 0x0000000506057c36 */ /* 0x000fce0008000000 */
[----:B------:R-:W1:Y:S01]  /*0420*/  LDC.64 R2, c[0x0][0x380] ;  /* 0x0000e000ff027b82 */ /* 0x000e620000000a00 */
[----:B0-----:R-:W-:-:S04]  /*0430*/  IMAD R5, R5, R15, R8 ;  /* 0x0000000f05057224 */ /* 0x001fc800078e0208 */
[----:B-1----:R-:W-:-:S05]  /*0440*/  IMAD.WIDE R2, R5, 0x4, R2 ;  /* 0x0000000405027825 */ /* 0x002fca00078e0202 */
[----:B------:R-:W2:Y:S01]  /*0450*/  LDG.E.CONSTANT R14, desc[UR8][R2.64] ;  /* 0x00000008020e7981 */ /* 0x000ea2000c1e9900 */
[----:B------:R-:W-:Y:S02]  /*0460*/  LEA R6, R6, UR6, 0x2 ;  /* 0x0000000606067c11 */ /* 0x000fe4000f8e10ff */
[----:B------:R-:W-:-:S04]  /*0470*/  ISETP.NE.AND P0, PT, R12, 0x1, PT ;  /* 0x000000010c00780c */ /* 0x000fc80003f05270 */
[----:B------:R-:W2:Y:S02]  /*0480*/  LDS.128 R4, [R6] ;  /* 0x0000000006047984 */ /* 0x000ea40000000c00 */
[----:B--2---:R-:W-:-:S07]  /*0490*/  FFMA R11, R14, R4, R11 ;  /* 0x000000040e0b7223 */ /* 0x004fce000000000b */
[----:B------:R-:W-:Y:S05]  /*04a0*/  @!P0 BRA `(.L_x_26) ;  /* 0x00000000001c8947 */ /* 0x000fea0003800000 */
[----:B------:R-:W-:Y:S01]  /*04b0*/  ISETP.NE.AND P0, PT, R12, 0x2, PT ;  /* 0x000000020c00780c */ /* 0x000fe20003f05270 */
[----:B------:R-:W-:-:S12]  /*04c0*/  IMAD.WIDE R12, R15, 0x4, R2 ;  /* 0x000000040f0c7825 */ /* 0x000fd800078e0202 */
[----:B------:R-:W-:Y:S02]  /*04d0*/  @P0 IMAD.WIDE R2, R15, 0x4, R12 ;  /* 0x000000040f020825 */ /* 0x000fe400078e020c */
[----:B------:R-:W2:Y:S04]  /*04e0*/  LDG.E.CONSTANT R12, desc[UR8][R12.64] ;  /* 0x000000080c0c7981 */ /* 0x000ea8000c1e9900 */
[----:B------:R-:W3:Y:S01]  /*04f0*/  @P0 LDG.E.CONSTANT R2, desc[UR8][R2.64] ;  /* 0x0000000802020981 */ /* 0x000ee2000c1e9900 */
[----:B--2---:R-:W-:-:S04]  /*0500*/  FFMA R11, R12, R5, R11 ;  /* 0x000000050c0b7223 */ /* 0x004fc8000000000b */
[----:B---3--:R-:W-:-:S07]  /*0510*/  @P0 FFMA R11, R2, R6, R11 ;  /* 0x00000006020b0223 */ /* 0x008fce000000000b */
.L_x_26:
[----:B------:R-:W-:Y:S01]  /*0520*/  UIADD3 UR5, UPT, UPT, UR5, 0x100, URZ ;  /* 0x0000010005057890 */ /* 0x000fe2000fffe0ff */
[----:B------:R-:W-:Y:S01]  /*0530*/  BAR.SYNC.DEFER_BLOCKING 0x0 ;  /* 0x0000000000007b1d */ /* 0x000fe20000010000 */
[----:B------:R-:W-:-:S04]  /*0540*/  UIADD3 UR4, UPT, UPT, UR4, 0x1, URZ ;  /* 0x0000000104047890 */ /* 0x000fc8000fffe0ff */
[----:B------:R-:W-:-:S13]  /*0550*/  ISETP.LE.AND P0, PT, R10, UR5, PT ;  /* 0x000000050a007c0c */ /* 0x000fda000bf03270 */
[----:B------:R-:W-:Y:S05]  /*0560*/  @!P0 BRA `(.L_x_27) ;  /* 0xfffffff800f48947 */ /* 0x000fea000383ffff */
[----:B------:R-:W-:-:S07]  /*0570*/  FMUL R11, R11, -1.4426950216293334961 ;  /* 0xbfb8aa3b0b0b7820 */ /* 0x000fce0000400000 */
.L_x_23:
[----:B------:R-:W-:Y:S01]  /*0580*/  FSETP.GEU.AND P0, PT, R11, -126, PT ;  /* 0xc2fc00000b00780b */ /* 0x000fe20003f0e000 */
[----:B------:R-:W-:-:S12]  /*0590*/  BSSY.RECONVERGENT B0, `(.L_x_28) ;  /* 0x0000011000007945 */ /* 0x000fd80003800200 */
[----:B------:R-:W-:-:S04]  /*05a0*/  @!P0 FMUL R11, R11, 0.5 ;  /* 0x3f0000000b0b8820 */ /* 0x000fc80000400000 */
[----:B------:R-:W0:Y:S02]  /*05b0*/  MUFU.EX2 R0, R11 ;  /* 0x0000000b00007308 */ /* 0x000e240000000800 */
[----:B0-----:R-:W-:-:S04]  /*05c0*/  @!P0 FMUL R0, R0, R0 ;  /* 0x0000000000008220 */ /* 0x001fc80000400000 */
[----:B------:R-:W-:-:S05]  /*05d0*/  FADD R2, R0, 1 ;  /* 0x3f80000000027421 */ /* 0x000fca0000000000 */
[----:B------:R-:W-:-:S04]  /*05e0*/  IADD3 R0, PT, PT, R2, 0x1800000, RZ ;  /* 0x0180000002007810 */ /* 0x000fc80007ffe0ff */
[----:B------:R-:W-:-:S04]  /*05f0*/  LOP3.LUT R0, R0, 0x7f800000, RZ, 0xc0, !PT ;  /* 0x7f80000000007812 */ /* 0x000fc800078ec0ff */
[----:B------:R-:W-:-:S13]  /*0600*/  ISETP.GT.U32.AND P0, PT, R0, 0x1ffffff, PT ;  /* 0x01ffffff0000780c */ /* 0x000fda0003f04070 */
[----:B------:R-:W-:Y:S05]  /*0610*/  @P0 BRA `(.L_x_29) ;  /* 0x0000000000100947 */ /* 0x000fea0003800000 */
[----:B------:R-:W-:-:S07]  /*0620*/  MOV R4, 0x640 ;  /* 0x0000064000047802 */ /* 0x000fce0000000f00 */
[----:B------:R-:W-:Y:S05]  /*0630*/  CALL.REL.NOINC `($__internal_1_$__cuda_sm20_rcp_rn_f32_slowpath) ;  /* 0x00000000002c7944 */ /* 0x000fea0003c00000 */
[----:B------:R-:W-:Y:S01]  /*0640*/  IMAD.MOV.U32 R5, RZ, RZ, R3 ;  /* 0x000000ffff057224 */ /* 0x000fe200078e0003 */
[----:B------:R-:W-:Y:S06]  /*0650*/  BRA `(.L_x_30) ;  /* 0x0000000000107947 */ /* 0x000fec0003800000 */
.L_x_29:
[----:B------:R-:W0:Y:S02]  /*0660*/  MUFU.RCP R5, R2 ;  /* 0x0000000200057308 */ /* 0x000e240000001000 */
[----:B0-----:R-:W-:-:S04]  /*0670*/  FFMA R0, R2, R5, -1 ;  /* 0xbf80000002007423 */ /* 0x001fc80000000005 */
[----:B------:R-:W-:-:S04]  /*0680*/  FADD.FTZ R0, -R0, -RZ ;  /* 0x800000ff00007221 */ /* 0x000fc80000010100 */
[----:B------:R-:W-:-:S07]  /*0690*/  FFMA R5, R5, R0, R5 ;  /* 0x0000000005057223 */ /* 0x000fce0000000005 */
.L_x_30:
[----:B------:R-:W-:Y:S05]  /*06a0*/  BSYNC.RECONVERGENT B0 ;  /* 0x0000000000007941 */ /* 0x000fea0003800200 */
.L_x_28:
[----:B------:R-:W0:Y:S02]  /*06b0*/  LDC.64 R2, c[0x0][0x390] ;  /* 0x0000e400ff027b82 */ /* 0x000e240000000a00 */
[----:B0-----:R-:W-:-:S05]  /*06c0*/  IMAD.WIDE R8, R8, 0x4, R2 ;  /* 0x0000000408087825 */ /* 0x001fca00078e0202 */
[----:B------:R-:W-:Y:S01]  /*06d0*/  STG.E desc[UR8][R8.64], R5 ;  /* 0x0000000508007986 */ /* 0x000fe2000c101908 */
[----:B------:R-:W-:Y:S05]  /*06e0*/  EXIT ;  /* 0x000000000000794d */ /* 0x000fea0003800000 */
        .weak           $__internal_1_$__cuda_sm20_rcp_rn_f32_slowpath
        .type           $__internal_1_$__cuda_sm20_rcp_rn_f32_slowpath,@function
        .size           $__internal_1_$__cuda_sm20_rcp_rn_f32_slowpath,(.L_x_71 - $__internal_1_$__cuda_sm20_rcp_rn_f32_slowpath)
$__internal_1_$__cuda_sm20_rcp_rn_f32_slowpath:
[----:B------:R-:W-:Y:S01]  /*06f0*/  SHF.L.U32 R0, R2, 0x1, RZ ;  /* 0x0000000102007819 */ /* 0x000fe200000006ff */
[----:B------:R-:W-:Y:S03]  /*0700*/  BSSY.RECONVERGENT B1, `(.L_x_31) ;  /* 0x0000031000017945 */ /* 0x000fe60003800200 */
[----:B------:R-:W-:Y:S01]  /*0710*/  SHF.R.U32.HI R7, RZ, 0x18, R0 ;  /* 0x00000018ff077819 */ /* 0x000fe20000011600 */
[----:B------:R-:W-:-:S03]  /*0720*/  IMAD.MOV.U32 R0, RZ, RZ, R2 ;  /* 0x000000ffff007224 */ /* 0x000fc600078e0002 */
[----:B------:R-:W-:-:S13]  /*0730*/  ISETP.NE.U32.AND P0, PT, R7, RZ, PT ;  /* 0x000000ff0700720c */ /* 0x000fda0003f05070 */
[----:B------:R-:W-:Y:S05]  /*0740*/  @P0 BRA `(.L_x_32) ;  /* 0x0000000000280947 */ /* 0x000fea0003800000 */
[----:B------:R-:W-:-:S04]  /*0750*/  SHF.L.U32 R2, R0, 0x1, RZ ;  /* 0x0000000100027819 */ /* 0x000fc800000006ff */
[----:B------:R-:W-:-:S13]  /*0760*/  ISETP.NE.AND P0, PT, R2, RZ, PT ;  /* 0x000000ff0200720c */ /* 0x000fda0003f05270 */
[----:B------:R-:W-:Y:S01]  /*0770*/  @P0 FFMA R5, R0, 1.84467440737095516160e+19, RZ ;  /* 0x5f80000000050823 */ /* 0x000fe200000000ff */
[----:B------:R-:W-:Y:S08]  /*0780*/  @!P0 MUFU.RCP R3, R0 ;  /* 0x0000000000038308 */ /* 0x000ff00000001000 */
[----:B------:R-:W0:Y:S02]  /*0790*/  @P0 MUFU.RCP R2, R5 ;  /* 0x0000000500020308 */ /* 0x000e240000001000 */
[----:B0-----:R-:W-:-:S04]  /*07a0*/  @P0 FFMA R6, R5, R2, -1 ;  /* 0xbf80000005060423 */ /* 0x001fc80000000002 */
[----:B------:R-:W-:-:S04]  /*07b0*/  @P0 FADD.FTZ R7, -R6, -RZ ;  /* 0x800000ff06070221 */ /* 0x000fc80000010100 */
[----:B------:R-:W-:-:S04]  /*07c0*/  @P0 FFMA R2, R2, R7, R2 ;  /* 0x0000000702020223 */ /* 0x000fc80000000002 */
[----:B------:R-:W-:Y:S01]  /*07d0*/  @P0 FFMA R3, R2, 1.84467440737095516160e+19, RZ ;  /* 0x5f80000002030823 */ /* 0x000fe200000000ff */
[----:B------:R-:W-:Y:S06]  /*07e0*/  BRA `(.L_x_33) ;  /* 0x0000000000887947 */ /* 0x000fec0003800000 */
.L_x_32:
[----:B------:R-:W-:-:S05]  /*07f0*/  VIADD R9, R7, 0xffffff03 ;  /* 0xffffff0307097836 */ /* 0x000fca0000000000 */
[----:B------:R-:W-:-:S13]  /*0800*/  ISETP.GT.U32.AND P0, PT, R9, 0x1, PT ;  /* 0x000000010900780c */ /* 0x000fda0003f04070 */
[----:B------:R-:W-:Y:S05]  /*0810*/  @P0 BRA `(.L_x_34) ;  /* 0x0000000000780947 */ /* 0x000fea0003800000 */
[----:B------:R-:W-:Y:S01]  /*0820*/  LOP3.LUT R2, R0, 0x7fffff, RZ, 0xc0, !PT ;  /* 0x007fffff00027812 */ /* 0x000fe200078ec0ff */
[----:B------:R-:W-:-:S03]  /*0830*/  HFMA2 R10, -RZ, RZ, 0, 1.78813934326171875e-07 ;  /* 0x00000003ff0a7431 */ /* 0x000fc600000001ff */
[----:B------:R-:W-:-:S04]  /*0840*/  LOP3.LUT R2, R2, 0x3f800000, RZ, 0xfc, !PT ;  /* 0x3f80000002027812 */ /* 0x000fc800078efcff */
[----:B------:R-:W0:Y:S01]  /*0850*/  MUFU.RCP R3, R2 ;  /* 0x0000000200037308 */ /* 0x000e220000001000 */
[----:B------:R-:W-:Y:S01]  /*0860*/  SHF.L.U32 R10, R10, R9, RZ ;  /* 0x000000090a0a7219 */ /* 0x000fe200000006ff */
[----:B0-----:R-:W-:-:S04]  /*0870*/  FFMA R5, R2, R3, -1 ;  /* 0xbf80000002057423 */ /* 0x001fc80000000003 */
[----:B------:R-:W-:-:S04]  /*0880*/  FADD.FTZ R6, -R5, -RZ ;  /* 0x800000ff05067221 */ /* 0x000fc80000010100 */
[CCC-:B------:R-:W-:Y:S01]  /*0890*/  FFMA.RM R5, R3.reuse, R6.reuse, R3.reuse ;  /* 0x0000000603057223 */ /* 0x1c0fe20000004003 */
[----:B------:R-:W-:-:S04]  /*08a0*/  FFMA.RP R6, R3, R6, R3 ;  /* 0x0000000603067223 */ /* 0x000fc80000008003 */
[C---:B------:R-:W-:Y:S02]  /*08b0*/  LOP3.LUT R3, R5.reuse, 0x7fffff, RZ, 0xc0, !PT ;  /* 0x007fffff05037812 */ /* 0x040fe400078ec0ff */
[----:B------:R-:W-:Y:S02]  /*08c0*/  FSETP.NEU.FTZ.AND P0, PT, R5, R6, PT ;  /* 0x000000060500720b */ /* 0x000fe40003f1d000 */
[----:B------:R-:W-:Y:S02]  /*08d0*/  LOP3.LUT R3, R3, 0x800000, RZ, 0xfc, !PT ;  /* 0x0080000003037812 */ /* 0x000fe400078efcff */
[----:B------:R-:W-:Y:S02]  /*08e0*/  SEL R5, RZ, 0xffffffff, !P0 ;  /* 0xffffffffff057807 */ /* 0x000fe40004000000 */
[----:B------:R-:W-:-:S03]  /*08f0*/  LOP3.LUT R10, R10, R3, RZ, 0xc0, !PT ;  /* 0x000000030a0a7212 */ /* 0x000fc600078ec0ff */
[----:B------:R-:W-:Y:S01]  /*0900*/  IMAD.MOV R2, RZ, RZ, -R5 ;  /* 0x000000ffff027224 */ /* 0x000fe200078e0a05 */
[----:B------:R-:W-:-:S04]  /*0910*/  SHF.R.U32.HI R10, RZ, R9, R10 ;  /* 0x00000009ff0a7219 */ /* 0x000fc8000001160a */
[----:B------:R-:W-:Y:S02]  /*0920*/  LOP3.LUT P1, RZ, R2, R9, R3, 0xf8, !PT ;  /* 0x0000000902ff7212 */ /* 0x000fe4000782f803 */
[C---:B------:R-:W-:Y:S02]  /*0930*/  LOP3.LUT P0, RZ, R10.reuse, 0x1, RZ, 0xc0, !PT ;  /* 0x000000010aff7812 */ /* 0x040fe4000780c0ff */
[----:B------:R-:W-:-:S04]  /*0940*/  LOP3.LUT P2, RZ, R10, 0x2, RZ, 0xc0, !PT ;  /* 0x000000020aff7812 */ /* 0x000fc8000784c0ff */
[----:B------:R-:W-:Y:S02]  /*0950*/  PLOP3.LUT P0, PT, P0, P1, P2, 0xe0, 0x0 ;  /* 0x000000000000781c */ /* 0x000fe40000703c20 */
[----:B------:R-:W-:Y:S02]  /*0960*/  LOP3.LUT P1, RZ, R0, 0x7fffff, RZ, 0xc0, !PT ;  /* 0x007fffff00ff7812 */ /* 0x000fe4000782c0ff */
[----:B------:R-:W-:-:S04]  /*0970*/  SEL R2, RZ, 0x1, !P0 ;  /* 0x00000001ff027807 */ /* 0x000fc80004000000 */
[----:B------:R-:W-:-:S04]  /*0980*/  IADD3 R2, PT, PT, -R2, RZ, RZ ;  /* 0x000000ff02027210 */ /* 0x000fc80007ffe1ff */
[----:B------:R-:W-:Y:S01]  /*0990*/  ISETP.GE.AND P0, PT, R2, RZ, PT ;  /* 0x000000ff0200720c */ /* 0x000fe20003f06270 */
[----:B------:R-:W-:-:S05]  /*09a0*/  VIADD R2, R7, 0xffffff04 ;  /* 0xffffff0407027836 */ /* 0x000fca0000000000 */
[----:B------:R-:W-:-:S07]  /*09b0*/  SHF.R.U32.HI R3, RZ, R2, R3 ;  /* 0x00000002ff037219 */ /* 0x000fce0000011603 */
[----:B------:R-:W-:-:S05]  /*09c0*/  @!P0 IADD3 R3, PT, PT, R3, 0x1, RZ ;  /* 0x0000000103038810 */ /* 0x000fca0007ffe0ff */
[----:B------:R-:W-:-:S05]  /*09d0*/  @!P1 IMAD.SHL.U32 R3, R3, 0x2, RZ ;  /* 0x0000000203039824 */ /* 0x000fca00078e00ff */
[----:B------:R-:W-:Y:S01]  /*09e0*/  LOP3.LUT R3, R3, 0x80000000, R0, 0xf8, !PT ;  /* 0x8000000003037812 */ /* 0x000fe200078ef800 */
[----:B------:R-:W-:Y:S06]  /*09f0*/  BRA `(.L_x_33) ;  /* 0x0000000000047947 */ /* 0x000fec0003800000 */
.L_x_34:
[----:B------:R0:W1:Y:S02]  /*0a00*/  MUFU.RCP R3, R0 ;  /* 0x0000000000037308 */ /* 0x0000640000001000 */
.L_x_33:
[----:B------:R-:W-:Y:S05]  /*0a10*/  BSYNC.RECONVERGENT B1 ;  /* 0x0000000000017941 */ /* 0x000fea0003800200 */
.L_x_31:
[----:B------:R-:W-:-:S04]  /*0a20*/  MOV R5, 0x0 ;  /* 0x0000000000057802 */ /* 0x000fc80000000f00 */
[----:B01----:R-:W-:Y:S05]  /*0a30*/  RET.REL.NODEC R4 `(_Z10forward_cmPKfS0_Pfii) ;  /* 0xfffffff404707950 */ /* 0x003fea0003c3ffff */
.L_x_35:
        /* <DEDUP_REMOVED lines=12> */
.L_x_71:


//--------------------- .text._Z11backward_rmPKfS0_PKiPfii --------------------------
	.section	.text._Z11backward_rmPKfS0_PKiPfii,"ax",@progbits
	.align	128
        .global         _Z11backward_rmPKfS0_PKiPfii
        .type           _Z11backward_rmPKfS0_PKiPfii,@function
        .size           _Z11backward_rmPKfS0_PKiPfii,(.L_x_72 - _Z11backward_rmPKfS0_PKiPfii)
        .other          _Z11backward_rmPKfS0_PKiPfii,@"STO_CUDA_ENTRY STV_DEFAULT"
_Z11backward_rmPKfS0_PKiPfii:
.text._Z11backward_rmPKfS0_PKiPfii:
[----:B------:R-:W-:Y:S01]  /*0000*/  LDC R1, c[0x0][0x37c] ;  /* 0x0000df00ff017b82 */ /* 0x000fe20000000800 */
[----:B------:R-:W0:Y:S07]  /*0010*/  S2R R5, SR_TID.X ;  /* 0x0000000000057919 */ /* 0x000e2e0000002100 */
[----:B------:R-:W0:Y:S08]  /*0020*/  S2UR UR4, SR_CTAID.X ;  /* 0x00000000000479c3 */ /* 0x000e300000002500 */
[----:B------:R-:W0:Y:S08]  /*0030*/  LDC R4, c[0x0][0x360] ;  /* 0x0000d800ff047b82 */ /* 0x000e300000000800 */
[----:B------:R-:W1:Y:S01]  /*0040*/  LDC R15, c[0x0][0x3a4] ;  /* 0x0000e900ff0f7b82 */ /* 0x000e620000000800 */
[----:B0-----:R-:W-:-:S05]  /*0050*/  IMAD R4, R4, UR4, R5 ;  /* 0x0000000404047c24 */ /* 0x001fca000f8e0205 */
[----:B-1----:R-:W-:-:S13]  /*0060*/  ISETP.GE.AND P0, PT, R4, R15, PT ;  /* 0x0000000f0400720c */ /* 0x002fda0003f06270 */
[----:B------:R-:W-:Y:S05]  /*0070*/  @P0 EXIT ;  /* 0x000000000000094d */ /* 0x000fea0003800000 */
[----:B------:R-:W0:Y:S01]  /*0080*/  LDCU UR11, c[0x0][0x3a0] ;  /* 0x00007400ff0b77ac */ /* 0x000e220008000800 */
[----:B------:R-:W-:Y:S01]  /*0090*/  IMAD.MOV.U32 R9, RZ, RZ, RZ ;  /* 0x000000ffff097224 */ /* 0x000fe200078e00ff */
[----:B------:R-:W1:Y:S01]  /*00a0*/  LDCU.64 UR12, c[0x0][0x358] ;  /* 0x00006b00ff0c77ac */ /* 0x000e620008000a00 */
[----:B0-----:R-:W-:-:S09]  /*00b0*/  UISETP.GE.AND UP0, UPT, UR11, 0x1, UPT ;  /* 0x000000010b00788c */ /* 0x001fd2000bf06270 */
[----:B-1----:R-:W-:Y:S05]  /*00c0*/  BRA.U !UP0, `(.L_x_36) ;  /* 0x0000000d08007547 */ /* 0x002fea000b800000 */
[----:B------:R-:W-:Y:S01]  /*00d0*/  UISETP.GE.U32.AND UP1, UPT, UR11, 0x8, UPT ;  /* 0x000000080b00788c */ /* 0x000fe2000bf26070 */
[----:B------:R-:W-:Y:S01]  /*00e0*/  SHF.R.S32.HI R0, RZ, 0x1f, R15 ;  /* 0x0000001fff007819 */ /* 0x000fe2000001140f */
[----:B------:R-:W-:Y:S01]  /*00f0*/  ULOP3.LUT UR8, UR11, 0x7, URZ, 0xc0, !UPT ;  /* 0x000000070b087892 */ /* 0x000fe2000f8ec0ff */
[----:B------:R-:W-:Y:S01]  /*0100*/  SHF.R.S32.HI R5, RZ, 0x1f, R4 ;  /* 0x0000001fff057819 */ /* 0x000fe20000011404 */
[----:B------:R-:W-:Y:S02]  /*0110*/  IMAD.MOV.U32 R9, RZ, RZ, RZ ;  /* 0x000000ffff097224 */ /* 0x000fe400078e00ff */
[----:B------:R-:W-:Y:S01]  /*0120*/  IMAD.MOV.U32 R19, RZ, RZ, RZ ;  /* 0x000000ffff137224 */ /* 0x000fe200078e00ff */
[----:B------:R-:W-:Y:S02]  /*0130*/  UISETP.NE.AND UP0, UPT, UR8, URZ, UPT ;  /* 0x000000ff0800728c */ /* 0x000fe4000bf05270 */
[----:B------:R-:W-:Y:S09]  /*0140*/  BRA.U !UP1, `(.L_x_37) ;  /* 0x0000000509687547 */ /* 0x000ff2000b800000 */
[----:B------:R-:W0:Y:S01]  /*0150*/  LDCU.64 UR4, c[0x0][0x390] ;  /* 0x00007200ff0477ac */ /* 0x000e220008000a00 */
[C-C-:B------:R-:W-:Y:S01]  /*0160*/  SHF.L.U64.HI R14, R15.reuse, 0x5, R0.reuse ;  /* 0x000000050f0e7819 */ /* 0x140fe20000010200 */
[----:B------:R-:W-:Y:S01]  /*0170*/  IMAD.MOV.U32 R9, RZ, RZ, RZ ;  /* 0x000000ffff097224 */ /* 0x000fe200078e00ff */
[C---:B------:R-:W-:Y:S01]  /*0180*/  SHF.L.U64.HI R21, R15.reuse, 0x2, R0 ;  /* 0x000000020f157819 */ /* 0x040fe20000010200 */
[----:B------:R-:W1:Y:S01]  /*0190*/  LDCU.128 UR16, c[0x0][0x380] ;  /* 0x00007000ff1077ac */ /* 0x000e620008000c00 */
[----:B------:R-:W-:Y:S01]  /*01a0*/  SHF.L.U32 R23, R15, 0x2, RZ ;  /* 0x000000020f177819 */ /* 0x000fe200000006ff */
[----:B------:R-:W-:-:S04]  /*01b0*/  ULOP3.LUT UR9, UR11, 0x7ffffff8, URZ, 0xc0, !UPT ;  /* 0x7ffffff80b097892 */ /* 0x000fc8000f8ec0ff */
[----:B------:R-:W-:Y:S02]  /*01c0*/  UIADD3 UR10, UPT, UPT, -UR9, URZ, URZ ;  /* 0x000000ff090a7290 */ /* 0x000fe4000fffe1ff */
[----:B------:R-:W-:Y:S01]  /*01d0*/  IMAD.U32 R19, RZ, RZ, UR9 ;  /* 0x00000009ff137e24 */ /* 0x000fe2000f8e00ff */
[----:B0-----:R-:W-:Y:S02]  /*01e0*/  UIADD3 UR4, UP2, UPT, UR4, 0x10, URZ ;  /* 0x0000001004047890 */ /* 0x001fe4000ff5e0ff */
[----:B-1----:R-:W-:Y:S01]  /*01f0*/  UIADD3 UR6, UP1, UPT, UR18, 0x10, URZ ;  /* 0x0000001012067890 */ /* 0x002fe2000ff3e0ff */
[C---:B------:R-:W-:Y:S01]  /*0200*/  LEA R16, P0, R4.reuse, UR16, 0x2 ;  /* 0x0000001004107c11 */ /* 0x040fe2000f8010ff */
[----:B------:R-:W-:Y:S02]  /*0210*/  UIADD3.X UR5, UPT, UPT, URZ, UR5, URZ, UP2, !UPT ;  /* 0x00000005ff057290 */ /* 0x000fe400097fe4ff */
[----:B------:R-:W-:Y:S01]  /*0220*/  IMAD.U32 R2, RZ, RZ, UR4 ;  /* 0x00000004ff027e24 */ /* 0x000fe2000f8e00ff */
[----:B------:R-:W-:Y:S01]  /*0230*/  UIADD3.X UR7, UPT, UPT, URZ, UR19, URZ, UP1, !UPT ;  /* 0x00000013ff077290 */ /* 0x000fe20008ffe4ff */
[----:B------:R-:W-:Y:S01]  /*0240*/  LEA.HI.X R17, R4, UR17, R5, 0x2, P0 ;  /* 0x0000001104117c11 */ /* 0x000fe200080f1405 */
[----:B------:R-:W-:Y:S01]  /*0250*/  IMAD.U32 R6, RZ, RZ, UR6 ;  /* 0x00000006ff067e24 */ /* 0x000fe2000f8e00ff */
[----:B------:R-:W-:-:S03]  /*0260*/  MOV R3, UR5 ;  /* 0x0000000500037c02 */ /* 0x000fc60008000f00 */
[----:B------:R-:W-:-:S07]  /*0270*/  IMAD.U32 R7, RZ, RZ, UR7 ;  /* 0x00000007ff077e24 */ /* 0x000fce000f8e00ff */
.L_x_38:
[----:B------:R-:W2:Y:S04]  /*0280*/  LDG.E R22, desc[UR12][R2.64+-0x10] ;  /* 0xfffff00c02167981 */ /* 0x000ea8000c1e1900 */
[----:B------:R-:W3:Y:S01]  /*0290*/  LDG.E R8, desc[UR12][R6.64+-0x10] ;  /* 0xfffff00c06087981 */ /* 0x000ee2000c1e1900 */
[----:B------:R-:W-:-:S03]  /*02a0*/  IADD3 R12, P0, PT, R16, R23, RZ ;  /* 0x00000017100c7210 */ /* 0x000fc60007f1e0ff */
[----:B------:R-:W4:Y:S04]  /*02b0*/  LDG.E R26, desc[UR12][R16.64] ;  /* 0x0000000c101a7981 */ /* 0x000f28000c1e1900 */
[----:B------:R-:W5:Y:S01]  /*02c0*/  LDG.E R10, desc[UR12][R2.64+-0xc] ;  /* 0xfffff40c020a7981 */ /* 0x000f62000c1e1900 */
[----:B------:R-:W-:-:S03]  /*02d0*/  IMAD.X R13, R17, 0x1, R21, P0 ;  /* 0x00000001110d7824 */ /* 0x000fc600000e0615 */
[----:B------:R-:W5:Y:S04]  /*02e0*/  LDG.E R11, desc[UR12][R6.64+-0xc] ;  /* 0xfffff40c060b7981 */ /* 0x000f68000c1e1900 */
[----:B------:R0:W5:Y:S04]  /*02f0*/  LDG.E R24, desc[UR12][R12.64] ;  /* 0x0000000c0c187981 */ /* 0x000168000c1e1900 */
[----:B------:R-:W5:Y:S04]  /*0300*/  LDG.E R20, desc[UR12][R2.64+-0x8] ;  /* 0xfffff80c02147981 */ /* 0x000f68000c1e1900 */
[----:B------:R-:W5:Y:S01]  /*0310*/  LDG.E R18, desc[UR12][R6.64+-0x8] ;  /* 0xfffff80c06127981 */ /* 0x000f62000c1e1900 */
[----:B--2---:R-:W-:-:S05]  /*0320*/  I2FP.F32.S32 R25, R22 ;  /* 0x0000001600197245 */ /* 0x004fca0000201400 */
[----:B---3--:R-:W-:Y:S01]  /*0330*/  FADD R22, R8, -R25 ;  /* 0x8000001908167221 */ /* 0x008fe20000000000 */
[----:B------:R-:W-:-:S03]  /*0340*/  IADD3 R8, P0, PT, R12, R23, RZ ;  /* 0x000000170c087210 */ /* 0x000fc60007f1e0ff */
[----:B----4-:R-:W-:Y:S02]  /*0350*/  FFMA R25, R22, R26, R9 ;  /* 0x0000001a16197223 */ /* 0x010fe40000000009 */
[----:B------:R-:W-:Y:S01]  /*0360*/  IMAD.X R9, R13, 0x1, R21, P0 ;  /* 0x000000010d097824 */ /* 0x000fe200000e0615 */
[----:B-----5:R-:W-:Y:S01]  /*0370*/  I2FP.F32.S32 R26, R10 ;  /* 0x0000000a001a7245 */ /* 0x020fe20000201400 */
[----:B------:R-:W2:Y:S01]  /*0380*/  LDG.E R22, desc[UR12][R2.64+-0x4] ;  /* 0xfffffc0c02167981 */ /* 0x000ea2000c1e1900 */
[----:B------:R-:W-:-:S03]  /*0390*/  IADD3 R10, P0, PT, R8, R23, RZ ;  /* 0x00000017080a7210 */ /* 0x000fc60007f1e0ff */
[----:B0-----:R-:W-:Y:S01]  /*03a0*/  FADD R12, R11, -R26 ;  /* 0x8000001a0b0c7221 */ /* 0x001fe20000000000 */
[----:B------:R2:W3:Y:S01]  /*03b0*/  LDG.E R8, desc[UR12][R8.64] ;  /* 0x0000000c08087981 */ /* 0x0004e2000c1e1900 */
[----:B------:R-:W-:Y:S02]  /*03c0*/  IMAD.X R11, R9, 0x1, R21, P0 ;  /* 0x00000001090b7824 */ /* 0x000fe400000e0615 */
[----:B------:R-:W-:Y:S01]  /*03d0*/  FFMA R27, R12, R24, R25 ;  /* 0x000000180c1b7223 */ /* 0x000fe20000000019 */
[----:B------:R-:W-:Y:S01]  /*03e0*/  IADD3 R12, P0, PT, R10, R23, RZ ;  /* 0x000000170a0c7210 */ /* 0x000fe20007f1e0ff */
[----:B------:R-:W4:Y:S01]  /*03f0*/  LDG.E R25, desc[UR12][R2.64] ;  /* 0x0000000c02197981 */ /* 0x000f22000c1e1900 */
[----:B------:R-:W-:-:S03]  /*0400*/  I2FP.F32.S32 R29, R20 ;  /* 0x00000014001d7245 */ /* 0x000fc60000201400 */
[----:B------:R-:W5:Y:S01]  /*0410*/  LDG.E R26, desc[UR12][R6.64+-0x4] ;  /* 0xfffffc0c061a7981 */ /* 0x000f62000c1e1900 */
[----:B------:R-:W-:-:S03]  /*0420*/  IMAD.X R13, R11, 0x1, R21, P0 ;  /* 0x000000010b0d7824 */ /* 0x000fc600000e0615 */
[----:B------:R4:W5:Y:S01]  /*0430*/  LDG.E R24, desc[UR12][R10.64] ;  /* 0x0000000c0a187981 */ /* 0x000962000c1e1900 */
[----:B------:R-:W-:-:S03]  /*0440*/  FADD R28, R18, -R29 ;  /* 0x8000001d121c7221 */ /* 0x000fc60000000000 */
[----:B------:R-:W5:Y:S04]  /*0450*/  LDG.E R20, desc[UR12][R6.64] ;  /* 0x0000000c06147981 */ /* 0x000f68000c1e1900 */
[----:B------:R0:W5:Y:S01]  /*0460*/  LDG.E R18, desc[UR12][R12.64] ;  /* 0x0000000c0c127981 */ /* 0x000162000c1e1900 */
[----:B--2---:R-:W-:-:S03]  /*0470*/  I2FP.F32.S32 R9, R22 ;  /* 0x0000001600097245 */ /* 0x004fc60000201400 */
[----:B------:R-:W2:Y:S01]  /*0480*/  LDG.E R22, desc[UR12][R2.64+0x4] ;  /* 0x0000040c02167981 */ /* 0x000ea2000c1e1900 */
[----:B---3--:R-:W-:Y:S01]  /*0490*/  FFMA R27, R28, R8, R27 ;  /* 0x000000081c1b7223 */ /* 0x008fe2000000001b */
[----:B------:R-:W-:Y:S02]  /*04a0*/  IADD3 R8, P0, PT, R12, R23, RZ ;  /* 0x000000170c087210 */ /* 0x000fe40007f1e0ff */
[----:B------:R-:W3:Y:S01]  /*04b0*/  LDG.E R28, desc[UR12][R6.64+0xc] ;  /* 0x00000c0c061c7981 */ /* 0x000ee2000c1e1900 */
[----:B----4-:R-:W-:-:S03]  /*04c0*/  I2FP.F32.S32 R11, R25 ;  /* 0x00000019000b7245 */ /* 0x010fc60000201400 */
[----:B------:R-:W4:Y:S01]  /*04d0*/  LDG.E R25, desc[UR12][R2.64+0x8] ;  /* 0x0000080c02197981 */ /* 0x000f22000c1e1900 */
[----:B-----5:R-:W-:Y:S01]  /*04e0*/  FADD R26, R26, -R9 ;  /* 0x800000091a1a7221 */ /* 0x020fe20000000000 */
[----:B------:R-:W-:Y:S02]  /*04f0*/  IADD3.X R9, PT, PT, R13, R21, RZ, P0, !PT ;  /* 0x000000150d097210 */ /* 0x000fe400007fe4ff */
[-C--:B------:R-:W-:Y:S01]  /*0500*/  IADD3 R10, P0, PT, R8, R23.reuse, RZ ;  /* 0x00000017080a7210 */ /* 0x080fe20007f1e0ff */
[----:B------:R-:W-:Y:S02]  /*0510*/  FFMA R27, R26, R24, R27 ;  /* 0x000000181a1b7223 */ /* 0x000fe4000000001b */
[----:B------:R-:W5:Y:S01]  /*0520*/  LDG.E R24, desc[UR12][R6.64+0x4] ;  /* 0x0000040c06187981 */ /* 0x000f62000c1e1900 */
[----:B0-----:R-:W-:Y:S01]  /*0530*/  FADD R12, R20, -R11 ;  /* 0x8000000b140c7221 */ /* 0x001fe20000000000 */
[----:B------:R-:W-:Y:S02]  /*0540*/  IMAD.X R11, R9, 0x1, R21, P0 ;  /* 0x00000001090b7824 */ /* 0x000fe400000e0615 */
[----:B------:R-:W3:Y:S01]  /*0550*/  LDG.E R8, desc[UR12][R8.64] ;  /* 0x0000000c08087981 */ /* 0x000ee2000c1e1900 */
[----:B------:R-:W-:Y:S01]  /*0560*/  FFMA R27, R12, R18, R27 ;  /* 0x000000120c1b7223 */ /* 0x000fe2000000001b */
[----:B------:R-:W-:-:S02]  /*0570*/  IADD3 R12, P0, PT, R10, R23, RZ ;  /* 0x000000170a0c7210 */ /* 0x000fc40007f1e0ff */
[----:B------:R-:W3:Y:S04]  /*0580*/  LDG.E R18, desc[UR12][R2.64+0xc] ;  /* 0x00000c0c02127981 */ /* 0x000ee8000c1e1900 */
[----:B------:R0:W3:Y:S01]  /*0590*/  LDG.E R20, desc[UR12][R6.64+0x8] ;  /* 0x0000080c06147981 */ /* 0x0000e2000c1e1900 */
[----:B------:R-:W-:-:S03]  /*05a0*/  IMAD.X R13, R11, 0x1, R21, P0 ;  /* 0x000000010b0d7824 */ /* 0x000fc600000e0615 */
[----:B------:R-:W3:Y:S04]  /*05b0*/  LDG.E R26, desc[UR12][R10.64] ;  /* 0x0000000c0a1a7981 */ /* 0x000ee8000c1e1900 */
[----:B------:R-:W3:Y:S01]  /*05c0*/  LDG.E R12, desc[UR12][R12.64] ;  /* 0x0000000c0c0c7981 */ /* 0x000ee2000c1e1900 */
[----:B------:R-:W-:-:S04]  /*05d0*/  UIADD3 UR10, UPT, UPT, UR10, 0x8, URZ ;  /* 0x000000080a0a7890 */ /* 0x000fc8000fffe0ff */
[----:B------:R-:W-:Y:S01]  /*05e0*/  UISETP.NE.AND UP1, UPT, UR10, URZ, UPT ;  /* 0x000000ff0a00728c */ /* 0x000fe2000bf25270 */
[----:B0-----:R-:W-:Y:S02]  /*05f0*/  IADD3 R6, P1, PT, R6, 0x20, RZ ;  /* 0x0000002006067810 */ /* 0x001fe40007f3e0ff */
[----:B------:R-:W-:Y:S02]  /*0600*/  IADD3 R2, P2, PT, R2, 0x20, RZ ;  /* 0x0000002002027810 */ /* 0x000fe40007f5e0ff */
[----:B------:R-:W-:Y:S01]  /*0610*/  LEA R16, P0, R15, R16, 0x5 ;  /* 0x000000100f107211 */ /* 0x000fe200078028ff */
[----:B------:R-:W-:Y:S02]  /*0620*/  IMAD.X R7, RZ, RZ, R7, P1 ;  /* 0x000000ffff077224 */ /* 0x000fe400008e0607 */
[----:B------:R-:W-:Y:S01]  /*0630*/  IMAD.X R3, RZ, RZ, R3, P2 ;  /* 0x000000ffff037224 */ /* 0x000fe200010e0603 */
[----:B------:R-:W-:Y:S02]  /*0640*/  IADD3.X R17, PT, PT, R17, R14, RZ, P0, !PT ;  /* 0x0000000e11117210 */ /* 0x000fe400007fe4ff */
[----:B--2---:R-:W-:-:S02]  /*0650*/  I2FP.F32.S32 R29, R22 ;  /* 0x00000016001d7245 */ /* 0x004fc40000201400 */
[----:B----4-:R-:W-:-:S03]  /*0660*/  I2FP.F32.S32 R25, R25 ;  /* 0x0000001900197245 */ /* 0x010fc60000201400 */
[----:B-----5:R-:W-:-:S04]  /*0670*/  FADD R24, R24, -R29 ;  /* 0x8000001d18187221 */ /* 0x020fc80000000000 */
[----:B---3--:R-:W-:Y:S01]  /*0680*/  FFMA R27, R24, R8, R27 ;  /* 0x00000008181b7223 */ /* 0x008fe2000000001b */
[----:B------:R-:W-:Y:S01]  /*0690*/  I2FP.F32.S32 R9, R18 ;  /* 0x0000001200097245 */ /* 0x000fe20000201400 */
[----:B------:R-:W-:-:S04]  /*06a0*/  FADD R20, R20, -R25 ;  /* 0x8000001914147221 */ /* 0x000fc80000000000 */
[----:B------:R-:W-:Y:S01]  /*06b0*/  FADD R28, R28, -R9 ;  /* 0x800000091c1c7221 */ /* 0x000fe20000000000 */
[----:B------:R-:W-:-:S04]  /*06c0*/  FFMA R27, R20, R26, R27 ;  /* 0x0000001a141b7223 */ /* 0x000fc8000000001b */
[----:B------:R-:W-:Y:S01]  /*06d0*/  FFMA R9, R28, R12, R27 ;  /* 0x0000000c1c097223 */ /* 0x000fe2000000001b */
[----:B------:R-:W-:Y:S06]  /*06e0*/  BRA.U UP1, `(.L_x_38) ;  /* 0xfffffff901e47547 */ /* 0x000fec000b83ffff */
.L_x_37:
[----:B------:R-:W-:Y:S05]  /*06f0*/  BRA.U !UP0, `(.L_x_36) ;  /* 0x0000000508747547 */ /* 0x000fea000b800000 */
[----:B------:R-:W-:Y:S02]  /*0700*/  UISETP.GE.U32.AND UP0, UPT, UR8, 0x4, UPT ;  /* 0x000000040800788c */ /* 0x000fe4000bf06070 */
[----:B------:R-:W-:-:S04]  /*0710*/  ULOP3.LUT UR4, UR11, 0x3, URZ, 0xc0, !UPT ;  /* 0x000000030b047892 */ /* 0x000fc8000f8ec0ff */
[----:B------:R-:W-:-:S03]  /*0720*/  UISETP.NE.AND UP1, UPT, UR4, URZ, UPT ;  /* 0x000000ff0400728c */ /* 0x000fc6000bf25270 */
[----:B------:R-:W-:Y:S08]  /*0730*/  BRA.U !UP0, `(.L_x_39) ;  /* 0x0000000108a87547 */ /* 0x000ff0000b800000 */
[----:B------:R-:W0:Y:S01]  /*0740*/  LDC.64 R20, c[0x0][0x390] ;  /* 0x0000e400ff147b82 */ /* 0x000e220000000a00 */
[----:B------:R-:W1:Y:S01]  /*0750*/  LDCU.64 UR6, c[0x0][0x380] ;  /* 0x00007000ff0677ac */ /* 0x000e620008000a00 */
[----:B------:R-:W-:-:S04]  /*0760*/  IMAD.WIDE.U32 R2, R19, R15, R4 ;  /* 0x0000000f13027225 */ /* 0x000fc800078e0004 */
[----:B------:R-:W-:Y:S02]  /*0770*/  IMAD R3, R19, R0, R3 ;  /* 0x0000000013037224 */ /* 0x000fe400078e0203 */
[----:B------:R-:W2:Y:S01]  /*0780*/  LDC.64 R6, c[0x0][0x388] ;  /* 0x0000e200ff067b82 */ /* 0x000ea20000000a00 */
[C---:B------:R-:W-:Y:S01]  /*0790*/  IMAD.SHL.U32 R11, R15.reuse, 0x4, RZ ;  /* 0x000000040f0b7824 */ /* 0x040fe200078e00ff */
[----:B------:R-:W-:Y:S02]  /*07a0*/  SHF.L.U64.HI R17, R15, 0x2, R0 ;  /* 0x000000020f117819 */ /* 0x000fe40000010200 */
[----:B-1----:R-:W-:-:S04]  /*07b0*/  LEA R12, P0, R2, UR6, 0x2 ;  /* 0x00000006020c7c11 */ /* 0x002fc8000f8010ff */
[----:B------:R-:W-:Y:S01]  /*07c0*/  LEA.HI.X R13, R2, UR7, R3, 0x2, P0 ;  /* 0x00000007020d7c11 */ /* 0x000fe200080f1403 */
[----:B0-----:R-:W-:-:S04]  /*07d0*/  IMAD.WIDE.U32 R20, R19, 0x4, R20 ;  /* 0x0000000413147825 */ /* 0x001fc800078e0014 */
[----:B------:R0:W3:Y:S01]  /*07e0*/  LDG.E R18, desc[UR12][R12.64] ;  /* 0x0000000c0c127981 */ /* 0x0000e2000c1e1900 */
[----:B--2---:R-:W-:-:S03]  /*07f0*/  IMAD.WIDE.U32 R2, R19, 0x4, R6 ;  /* 0x0000000413027825 */ /* 0x004fc600078e0006 */
[----:B------:R-:W2:Y:S01]  /*0800*/  LDG.E R14, desc[UR12][R20.64] ;  /* 0x0000000c140e7981 */ /* 0x000ea2000c1e1900 */
[----:B------:R-:W-:-:S03]  /*0810*/  IADD3 R6, P0, PT, R12, R11, RZ ;  /* 0x0000000b0c067210 */ /* 0x000fc60007f1e0ff */
[----:B------:R-:W4:Y:S01]  /*0820*/  LDG.E R8, desc[UR12][R20.64+0x4] ;  /* 0x0000040c14087981 */ /* 0x000f22000c1e1900 */
[----:B------:R-:W-:-:S03]  /*0830*/  IADD3 R10, P1, PT, R6, R11, RZ ;  /* 0x0000000b060a7210 */ /* 0x000fc60007f3e0ff */
[----:B------:R-:W5:Y:S01]  /*0840*/  LDG.E R24, desc[UR12][R2.64] ;  /* 0x0000000c02187981 */ /* 0x000f62000c1e1900 */
[----:B------:R-:W-:-:S03]  /*0850*/  IMAD.X R7, R13, 0x1, R17, P0 ;  /* 0x000000010d077824 */ /* 0x000fc600000e0611 */
[----:B------:R-:W3:Y:S01]  /*0860*/  LDG.E R16, desc[UR12][R20.64+0x8] ;  /* 0x0000080c14107981 */ /* 0x000ee2000c1e1900 */
[----:B0-----:R-:W-:-:S03]  /*0870*/  IADD3 R12, P0, PT, R10, R11, RZ ;  /* 0x0000000b0a0c7210 */ /* 0x001fc60007f1e0ff */
[----:B------:R-:W3:Y:S01]  /*0880*/  LDG.E R25, desc[UR12][R2.64+0x4] ;  /* 0x0000040c02197981 */ /* 0x000ee2000c1e1900 */
[----:B------:R-:W-:-:S03]  /*0890*/  IMAD.X R11, R7, 0x1, R17, P1 ;  /* 0x00000001070b7824 */ /* 0x000fc600008e0611 */
[----:B------:R-:W3:Y:S01]  /*08a0*/  LDG.E R22, desc[UR12][R20.64+0xc] ;  /* 0x00000c0c14167981 */ /* 0x000ee2000c1e1900 */
[----:B------:R-:W-:-:S03]  /*08b0*/  IMAD.X R13, R11, 0x1, R17, P0 ;  /* 0x000000010b0d7824 */ /* 0x000fc600000e0611 */
[----:B------:R-:W3:Y:S04]  /*08c0*/  LDG.E R23, desc[UR12][R2.64+0x8] ;  /* 0x0000080c02177981 */ /* 0x000ee8000c1e1900 */
[----:B------:R0:W3:Y:S04]  /*08d0*/  LDG.E R6, desc[UR12][R6.64] ;  /* 0x0000000c06067981 */ /* 0x0000e8000c1e1900 */
[----:B------:R-:W3:Y:S04]  /*08e0*/  LDG.E R26, desc[UR12][R2.64+0xc] ;  /* 0x00000c0c021a7981 */ /* 0x000ee8000c1e1900 */
[----:B------:R-:W3:Y:S04]  /*08f0*/  LDG.E R10, desc[UR12][R10.64] ;  /* 0x0000000c0a0a7981 */ /* 0x000ee8000c1e1900 */
[----:B------:R-:W3:Y:S01]  /*0900*/  LDG.E R12, desc[UR12][R12.64] ;  /* 0x0000000c0c0c7981 */ /* 0x000ee2000c1e1900 */
[----:B------:R-:W-:-:S02]  /*0910*/  IADD3 R19, PT, PT, R19, 0x4, RZ ;  /* 0x0000000413137810 */ /* 0x000fc40007ffe0ff */
[----:B--2---:R-:W-:Y:S02]  /*0920*/  I2FP.F32.S32 R17, R14 ;  /* 0x0000000e00117245 */ /* 0x004fe40000201400 */
[----:B----4-:R-:W-:-:S03]  /*0930*/  I2FP.F32.S32 R8, R8 ;  /* 0x0000000800087245 */ /* 0x010fc60000201400 */
[----:B-----5:R-:W-:Y:S01]  /*0940*/  FADD R24, R24, -R17 ;  /* 0x8000001118187221 */ /* 0x020fe20000000000 */
[----:B---3--:R-:W-:-:S03]  /*0950*/  I2FP.F32.S32 R16, R16 ;  /* 0x0000001000107245 */ /* 0x008fc60000201400 */
[----:B------:R-:W-:Y:S01]  /*0960*/  FFMA R9, R24, R18, R9 ;  /* 0x0000001218097223 */ /* 0x000fe20000000009 */
[----:B------:R-:W-:Y:S01]  /*0970*/  FADD R8, R25, -R8 ;  /* 0x8000000819087221 */ /* 0x000fe20000000000 */
[----:B0-----:R-:W-:Y:S01]  /*0980*/  I2FP.F32.S32 R7, R22 ;  /* 0x0000001600077245 */ /* 0x001fe20000201400 */
[----:B------:R-:W-:Y:S02]  /*0990*/  FADD R16, R23, -R16 ;  /* 0x8000001017107221 */ /* 0x000fe40000000000 */
[----:B------:R-:W-:Y:S02]  /*09a0*/  FFMA R9, R8, R6, R9 ;  /* 0x0000000608097223 */ /* 0x000fe40000000009 */
[----:B------:R-:W-:Y:S02]  /*09b0*/  FADD R26, R26, -R7 ;  /* 0x800000071a1a7221 */ /* 0x000fe40000000000 */
[----:B------:R-:W-:-:S04]  /*09c0*/  FFMA R9, R16, R10, R9 ;  /* 0x0000000a10097223 */ /* 0x000fc80000000009 */
[----:B------:R-:W-:-:S07]  /*09d0*/  FFMA R9, R26, R12, R9 ;  /* 0x0000000c1a097223 */ /* 0x000fce0000000009 */
.L_x_39:
[----:B------:R-:W-:Y:S05]  /*09e0*/  BRA.U !UP1, `(.L_x_36) ;  /* 0x0000000109b87547 */ /* 0x000fea000b800000 */
[----:B------:R-:W-:Y:S02]  /*09f0*/  UISETP.NE.AND UP0, UPT, UR4, 0x1, UPT ;  /* 0x000000010400788c */ /* 0x000fe4000bf05270 */
[----:B------:R-:W-:-:S04]  /*0a00*/  ULOP3.LUT UR5, UR11, 0x1, URZ, 0xc0, !UPT ;  /* 0x000000010b057892 */ /* 0x000fc8000f8ec0ff */
[----:B------:R-:W-:-:S03]  /*0a10*/  UISETP.NE.U32.AND UP1, UPT, UR5, 0x1, UPT ;  /* 0x000000010500788c */ /* 0x000fc6000bf25070 */
[----:B------:R-:W-:Y:S08]  /*0a20*/  BRA.U !UP0, `(.L_x_40) ;  /* 0x0000000108607547 */ /* 0x000ff0000b800000 */
[----:B------:R-:W0:Y:S01]  /*0a30*/  LDC.64 R2, c[0x0][0x390] ;  /* 0x0000e400ff027b82 */ /* 0x000e220000000a00 */
[----:B------:R-:W1:Y:S01]  /*0a40*/  LDCU.64 UR4, c[0x0][0x380] ;  /* 0x00007000ff0477ac */ /* 0x000e620008000a00 */
[----:B------:R-:W-:-:S06]  /*0a50*/  IMAD.WIDE.U32 R16, R19, R15, R4 ;  /* 0x0000000f13107225 */ /* 0x000fcc00078e0004 */
[----:B------:R-:W2:Y:S01]  /*0a60*/  LDC.64 R6, c[0x0][0x388] ;  /* 0x0000e200ff067b82 */ /* 0x000ea20000000a00 */
[----:B0-----:R-:W-:Y:S01]  /*0a70*/  IMAD.WIDE.U32 R12, R19, 0x4, R2 ;  /* 0x00000004130c7825 */ /* 0x001fe200078e0002 */
[----:B-1----:R-:W-:-:S03]  /*0a80*/  LEA R2, P0, R16, UR4, 0x2 ;  /* 0x0000000410027c11 */ /* 0x002fc6000f8010ff */
[C---:B------:R-:W-:Y:S01]  /*0a90*/  IMAD R3, R19.reuse, R0, R17 ;  /* 0x0000000013037224 */ /* 0x040fe200078e0211 */
[----:B------:R-:W3:Y:S01]  /*0aa0*/  LDG.E R14, desc[UR12][R12.64] ;  /* 0x0000000c0c0e7981 */ /* 0x000ee2000c1e1900 */
[----:B--2---:R-:W-:-:S03]  /*0ab0*/  IMAD.WIDE.U32 R10, R19, 0x4, R6 ;  /* 0x00000004130a7825 */ /* 0x004fc600078e0006 */
[----:B------:R-:W-:Y:S01]  /*0ac0*/  LEA.HI.X R3, R16, UR5, R3, 0x2, P0 ;  /* 0x0000000510037c11 */ /* 0x000fe200080f1403 */
[----:B------:R-:W2:Y:S01]  /*0ad0*/  LDG.E R18, desc[UR12][R12.64+0x4] ;  /* 0x0000040c0c127981 */ /* 0x000ea2000c1e1900 */
[----:B------:R-:W-:-:S03]  /*0ae0*/  LEA R6, P0, R15, R2, 0x2 ;  /* 0x000000020f067211 */ /* 0x000fc600078010ff */
[----:B------:R-:W4:Y:S01]  /*0af0*/  LDG.E R8, desc[UR12][R10.64] ;  /* 0x0000000c0a087981 */ /* 0x000f22000c1e1900 */
[----:B------:R-:W-:-:S03]  /*0b00*/  LEA.HI.X R7, R15, R3, R0, 0x2, P0 ;  /* 0x000000030f077211 */ /* 0x000fc600000f1400 */
[----:B------:R-:W5:Y:S04]  /*0b10*/  LDG.E R16, desc[UR12][R10.64+0x4] ;  /* 0x0000040c0a107981 */ /* 0x000f68000c1e1900 */
[----:B------:R-:W5:Y:S04]  /*0b20*/  LDG.E R2, desc[UR12][R2.64] ;  /* 0x0000000c02027981 */ /* 0x000f68000c1e1900 */
[----:B------:R-:W5:Y:S01]  /*0b30*/  LDG.E R6, desc[UR12][R6.64] ;  /* 0x0000000c06067981 */ /* 0x000f62000c1e1900 */
[----:B------:R-:W-:Y:S01]  /*0b40*/  VIADD R19, R19, 0x2 ;  /* 0x0000000213137836 */ /* 0x000fe20000000000 */
[----:B---3--:R-:W-:-:S02]  /*0b50*/  I2FP.F32.S32 R17, R14 ;  /* 0x0000000e00117245 */ /* 0x008fc40000201400 */
[----:B--2---:R-:W-:-:S03]  /*0b60*/  I2FP.F32.S32 R21, R18 ;  /* 0x0000001200157245 */ /* 0x004fc60000201400 */
[----:B----4-:R-:W-:Y:S02]  /*0b70*/  FADD R8, R8, -R17 ;  /* 0x8000001108087221 */ /* 0x010fe40000000000 */
[----:B-----5:R-:W-:Y:S02]  /*0b80*/  FADD R16, R16, -R21 ;  /* 0x8000001510107221 */ /* 0x020fe40000000000 */
[----:B------:R-:W-:-:S04]  /*0b90*/  FFMA R9, R8, R2, R9 ;  /* 0x0000000208097223 */ /* 0x000fc80000000009 */
[----:B------:R-:W-:-:S07]  /*0ba0*/  FFMA R9, R16, R6, R9 ;  /* 0x0000000610097223 */ /* 0x000fce0000000009 */
.L_x_40:
[----:B------:R-:W-:Y:S05]  /*0bb0*/  BRA.U UP1, `(.L_x_36) ;  /* 0x0000000101447547 */ /* 0x000fea000b800000 */
[----:B------:R-:W0:Y:S01]  /*0bc0*/  LDC.64 R6, c[0x0][0x390] ;  /* 0x0000e400ff067b82 */ /* 0x000e220000000a00 */
[----:B------:R-:W1:Y:S01]  /*0bd0*/  LDCU.64 UR4, c[0x0][0x380] ;  /* 0x00007000ff0477ac */ /* 0x000e620008000a00 */
[----:B------:R-:W-:Y:S02]  /*0be0*/  IMAD.MOV.U32 R10, RZ, RZ, R4 ;  /* 0x000000ffff0a7224 */ /* 0x000fe400078e0004 */
[----:B------:R-:W-:-:S04]  /*0bf0*/  IMAD.MOV.U32 R11, RZ, RZ, R5 ;  /* 0x000000ffff0b7224 */ /* 0x000fc800078e0005 */
[----:B------:R-:W2:Y:S01]  /*0c00*/  LDC.64 R2, c[0x0][0x388] ;  /* 0x0000e200ff027b82 */ /* 0x000ea20000000a00 */
[----:B------:R-:W-:-:S04]  /*0c10*/  IMAD.WIDE.U32 R10, R19, R15, R10 ;  /* 0x0000000f130a7225 */ /* 0x000fc800078e000a */
[C---:B------:R-:W-:Y:S01]  /*0c20*/  IMAD R11, R19.reuse, R0, R11 ;  /* 0x00000000130b7224 */ /* 0x040fe200078e020b */
[----:B-1----:R-:W-:Y:S01]  /*0c30*/  LEA R12, P0, R10, UR4, 0x2 ;  /* 0x000000040a0c7c11 */ /* 0x002fe2000f8010ff */
[----:B0-----:R-:W-:-:S03]  /*0c40*/  IMAD.WIDE.U32 R6, R19, 0x4, R6 ;  /* 0x0000000413067825 */ /* 0x001fc600078e0006 */
[----:B------:R-:W-:-:S03]  /*0c50*/  LEA.HI.X R13, R10, UR5, R11, 0x2, P0 ;  /* 0x000000050a0d7c11 */ /* 0x000fc600080f140b */
[----:B------:R-:W3:Y:S01]  /*0c60*/  LDG.E R6, desc[UR12][R6.64] ;  /* 0x0000000c06067981 */ /* 0x000ee2000c1e1900 */
[----:B--2---:R-:W-:-:S03]  /*0c70*/  IMAD.WIDE.U32 R2, R19, 0x4, R2 ;  /* 0x0000000413027825 */ /* 0x004fc600078e0002 */
[----:B------:R-:W2:Y:S04]  /*0c80*/  LDG.E R12, desc[UR12][R12.64] ;  /* 0x0000000c0c0c7981 */ /* 0x000ea8000c1e1900 */
[----:B------:R-:W4:Y:S01]  /*0c90*/  LDG.E R2, desc[UR12][R2.64] ;  /* 0x0000000c02027981 */ /* 0x000f22000c1e1900 */
[----:B---3--:R-:W-:-:S05]  /*0ca0*/  I2FP.F32.S32 R11, R6 ;  /* 0x00000006000b7245 */ /* 0x008fca0000201400 */
[----:B----4-:R-:W-:-:S04]  /*0cb0*/  FADD R0, R2, -R11 ;  /* 0x8000000b02007221 */ /* 0x010fc80000000000 */
[----:B--2---:R-:W-:-:S07]  /*0cc0*/  FFMA R9, R0, R12, R9 ;  /* 0x0000000c00097223 */ /* 0x004fce0000000009 */
.L_x_36:
        /* <DEDUP_REMOVED lines=10> */
[----:B------:R-:W-:Y:S02]  /*0d70*/  MOV R3, R9 ;  /* 0x0000000900037202 */ /* 0x000fe40000000f00 */
[----:B------:R-:W-:-:S07]  /*0d80*/  MOV R2, 0xda0 ;  /* 0x00000da000027802 */ /* 0x000fce0000000f00 */
[----:B------:R-:W-:Y:S05]  /*0d90*/  CALL.REL.NOINC `($__internal_2_$__cuda_sm3x_div_rn_noftz_f32_slowpath) ;  /* 0x0000000000187944 */ /* 0x000fea0003c00000 */
[----:B------:R-:W-:-:S07]  /*0da0*/  IMAD.MOV.U32 R7, RZ, RZ, R0 ;  /* 0x000000ffff077224 */ /* 0x000fce00078e0000 */
.L_x_42:
[----:B------:R-:W-:Y:S05]  /*0db0*/  BSYNC.RECONVERGENT B0 ;  /* 0x0000000000007941 */ /* 0x000fea0003800200 */
.L_x_41:
[----:B------:R-:W0:Y:S02]  /*0dc0*/  LDC.64 R2, c[0x0][0x398] ;  /* 0x0000e600ff027b82 */ /* 0x000e240000000a00 */
[----:B0-----:R-:W-:-:S05]  /*0dd0*/  IMAD.WIDE R4, R4, 0x4, R2 ;  /* 0x0000000404047825 */ /* 0x001fca00078e0202 */
[----:B------:R-:W-:Y:S01]  /*0de0*/  STG.E desc[UR12][R4.64], R7 ;  /* 0x0000000704007986 */ /* 0x000fe2000c10190c */
[----:B------:R-:W-:Y:S05]  /*0df0*/  EXIT ;  /* 0x000000000000794d */ /* 0x000fea0003800000 */
        .weak           $__internal_2_$__cuda_sm3x_div_rn_noftz_f32_slowpath
        .type           $__internal_2_$__cuda_sm3x_div_rn_noftz_f32_slowpath,@function
        .size           $__internal_2_$__cuda_sm3x_div_rn_noftz_f32_slowpath,(.L_x_72 - $__internal_2_$__cuda_sm3x_div_rn_noftz_f32_slowpath)
$__internal_2_$__cuda_sm3x_div_rn_noftz_f32_slowpath:
[----:B------:R-:W-:Y:S01]  /*0e00*/  SHF.R.U32.HI R7, RZ, 0x17, R6 ;  /* 0x00000017ff077819 */ /* 0x000fe20000011606 */
[----:B------:R-:W-:Y:S01]  /*0e10*/  BSSY.RECONVERGENT B1, `(.L_x_43) ;  /* 0x0000063000017945 */ /* 0x000fe20003800200 */
[----:B------:R-:W-:Y:S02]  /*0e20*/  SHF.R.U32.HI R0, RZ, 0x17, R3 ;  /* 0x00000017ff007819 */ /* 0x000fe40000011603 */
[----:B------:R-:W-:Y:S02]  /*0e30*/  LOP3.LUT R7, R7, 0xff, RZ, 0xc0, !PT ;  /* 0x000000ff07077812 */ /* 0x000fe400078ec0ff */
[----:B------:R-:W-:-:S03]  /*0e40*/  LOP3.LUT R12, R0, 0xff, RZ, 0xc0, !PT ;  /* 0x000000ff000c7812 */ /* 0x000fc600078ec0ff */
[----:B------:R-:W-:Y:S02]  /*0e50*/  VIADD R9, R7, 0xffffffff ;  /* 0xffffffff07097836 */ /* 0x000fe40000000000 */
[----:B------:R-:W-:-:S03]  /*0e60*/  VIADD R10, R12, 0xffffffff ;  /* 0xffffffff0c0a7836 */ /* 0x000fc60000000000 */
[----:B------:R-:W-:-:S04]  /*0e70*/  ISETP.GT.U32.AND P0, PT, R9, 0xfd, PT ;  /* 0x000000fd0900780c */ /* 0x000fc80003f04070 */
[----:B------:R-:W-:-:S13]  /*0e80*/  ISETP.GT.U32.OR P0, PT, R10, 0xfd, P0 ;  /* 0x000000fd0a00780c */ /* 0x000fda0000704470 */
[----:B------:R-:W-:Y:S01]  /*0e90*/  @!P0 MOV R8, RZ ;  /* 0x000000ff00088202 */ /* 0x000fe20000000f00 */
        /* <DEDUP_REMOVED lines=23> */
[----:B------:R-:W-:-:S03]  /*1010*/  @!P1 FFMA R6, R0, 1.84467440737095516160e+19, RZ ;  /* 0x5f80000000069823 */ /* 0x000fc600000000ff */
[----:B------:R-:W-:-:S07]  /*1020*/  @!P1 IADD3 R8, PT, PT, R8, 0x40, RZ ;  /* 0x0000004008089810 */ /* 0x000fce0007ffe0ff */
.L_x_44:
        /* <DEDUP_REMOVED lines=30> */
[C---:B------:R-:W-:Y:S02]  /*1210*/  VIADD R8, R9.reuse, 0x20 ;  /* 0x0000002009087836 */ /* 0x040fe40000000000 */
[CCC-:B------:R-:W-:Y:S01]  /*1220*/  FFMA.RM R6, R12.reuse, R10.reuse, R13.reuse ;  /* 0x0000000a0c067223 */ /* 0x1c0fe2000000400d */
[----:B------:R-:W-:Y:S02]  /*1230*/  ISETP.NE.AND P2, PT, R9, RZ, PT ;  /* 0x000000ff0900720c */ /* 0x000fe40003f45270 */
[----:B------:R-:W-:Y:S01]  /*1240*/  LOP3.LUT R7, R3, 0x7fffff, RZ, 0xc0, !PT ;  /* 0x007fffff03077812 */ /* 0x000fe200078ec0ff */
[----:B------:R-:W-:Y:S01]  /*1250*/  FFMA.RP R3, R12, R10, R13 ;  /* 0x0000000a0c037223 */ /* 0x000fe2000000800d */
[----:B------:R-:W-:Y:S01]  /*1260*/  ISETP.NE.AND P1, PT, R9, RZ, PT ;  /* 0x000000ff0900720c */ /* 0x000fe20003f25270 */
[----:B------:R-:W-:Y:S01]  /*1270*/  IMAD.MOV R9, RZ, RZ, -R9 ;  /* 0x000000ffff097224 */ /* 0x000fe200078e0a09 */
[----:B------:R-:W-:-:S02]  /*1280*/  LOP3.LUT R7, R7, 0x800000, RZ, 0xfc, !PT ;  /* 0x0080000007077812 */ /* 0x000fc400078efcff */
[----:B------:R-:W-:Y:S02]  /*1290*/  FSETP.NEU.FTZ.AND P0, PT, R3, R6, PT ;  /* 0x000000060300720b */ /* 0x000fe40003f1d000 */
[----:B------:R-:W-:Y:S02]  /*12a0*/  SHF.L.U32 R8, R7, R8, RZ ;  /* 0x0000000807087219 */ /* 0x000fe400000006ff */
[----:B------:R-:W-:Y:S02]  /*12b0*/  SEL R6, R9, RZ, P2 ;  /* 0x000000ff09067207 */ /* 0x000fe40001000000 */
[----:B------:R-:W-:Y:S02]  /*12c0*/  ISETP.NE.AND P1, PT, R8, RZ, P1 ;  /* 0x000000ff0800720c */ /* 0x000fe40000f25270 */
[----:B------:R-:W-:Y:S02]  /*12d0*/  SHF.R.U32.HI R6, RZ, R6, R7 ;  /* 0x00000006ff067219 */ /* 0x000fe40000011607 */
[----:B------:R-:W-:-:S02]  /*12e0*/  PLOP3.LUT P0, PT, P0, P1, PT, 0xf8, 0x8f ;  /* 0x00000000008f781c */ /* 0x000fc40000703f70 */
[----:B------:R-:W-:Y:S02]  /*12f0*/  SHF.R.U32.HI R8, RZ, 0x1, R6 ;  /* 0x00000001ff087819 */ /* 0x000fe40000011606 */
[----:B------:R-:W-:-:S04]  /*1300*/  SEL R3, RZ, 0x1, !P0 ;  /* 0x00000001ff037807 */ /* 0x000fc80004000000 */
[----:B------:R-:W-:-:S04]  /*1310*/  LOP3.LUT R3, R3, 0x1, R8, 0xf8, !PT ;  /* 0x0000000103037812 */ /* 0x000fc800078ef808 */
[----:B------:R-:W-:-:S04]  /*1320*/  LOP3.LUT R3, R3, R6, RZ, 0xc0, !PT ;  /* 0x0000000603037212 */ /* 0x000fc800078ec0ff */
[----:B------:R-:W-:-:S04]  /*1330*/  IADD3 R3, PT, PT, R8, R3, RZ ;  /* 0x0000000308037210 */ /* 0x000fc80007ffe0ff */
[----:B------:R-:W-:Y:S01]  /*1340*/  LOP3.LUT R0, R3, R0, RZ, 0xfc, !PT ;  /* 0x0000000003007212 */ /* 0x000fe200078efcff */
[----:B------:R-:W-:Y:S06]  /*1350*/  BRA `(.L_x_52) ;  /* 0x0000000000107947 */ /* 0x000fec0003800000 */
.L_x_51:
[----:B------:R-:W-:-:S04]  /*1360*/  LOP3.LUT R0, R0, 0x80000000, RZ, 0xc0, !PT ;  /* 0x8000000000007812 */ /* 0x000fc800078ec0ff */
[----:B------:R-:W-:Y:S01]  /*1370*/  LOP3.LUT R0, R0, 0x7f800000, RZ, 0xfc, !PT ;  /* 0x7f80000000007812 */ /* 0x000fe200078efcff */
[----:B------:R-:W-:Y:S06]  /*1380*/  BRA `(.L_x_52) ;  /* 0x0000000000047947 */ /* 0x000fec0003800000 */
.L_x_50:
[----:B------:R-:W-:-:S07]  /*1390*/  IMAD R0, R7, 0x800000, R0 ;  /* 0x0080000007007824 */ /* 0x000fce00078e0200 */
.L_x_52:
[----:B------:R-:W-:Y:S05]  /*13a0*/  BSYNC.RECONVERGENT B2 ;  /* 0x0000000000027941 */ /* 0x000fea0003800200 */
.L_x_49:
[----:B------:R-:W-:Y:S05]  /*13b0*/  BRA `(.L_x_53) ;  /* 0x0000000000207947 */ /* 0x000fea0003800000 */
.L_x_48:
[----:B------:R-:W-:-:S04]  /*13c0*/  LOP3.LUT R0, R6, 0x80000000, R3, 0x48, !PT ;  /* 0x8000000006007812 */ /* 0x000fc800078e4803 */
[----:B------:R-:W-:Y:S01]  /*13d0*/  LOP3.LUT R0, R0, 0x7f800000, RZ, 0xfc, !PT ;  /* 0x7f80000000007812 */ /* 0x000fe200078efcff */
[----:B------:R-:W-:Y:S06]  /*13e0*/  BRA `(.L_x_53) ;  /* 0x0000000000147947 */ /* 0x000fec0003800000 */
.L_x_47:
[----:B------:R-:W-:Y:S01]  /*13f0*/  LOP3.LUT R0, R6, 0x80000000, R3, 0x48, !PT ;  /* 0x8000000006007812 */ /* 0x000fe200078e4803 */
[----:B------:R-:W-:Y:S06]  /*1400*/  BRA `(.L_x_53) ;  /* 0x00000000000c7947 */ /* 0x000fec0003800000 */
.L_x_46:
[----:B------:R-:W0:Y:S01]  /*1410*/  MUFU.RSQ R0, -QNAN ;  /* 0xffc0000000007908 */ /* 0x000e220000001400 */
[----:B------:R-:W-:Y:S05]  /*1420*/  BRA `(.L_x_53) ;  /* 0x0000000000047947 */ /* 0x000fea0003800000 */
.L_x_45:
[----:B------:R-:W-:-:S07]  /*1430*/  FADD.FTZ R0, R3, R0 ;  /* 0x0000000003007221 */ /* 0x000fce0000010000 */
.L_x_53:
[----:B------:R-:W-:Y:S05]  /*1440*/  BSYNC.RECONVERGENT B1 ;  /* 0x0000000000017941 */ /* 0x000fea0003800200 */
.L_x_43:
[----:B------:R-:W-:-:S04]  /*1450*/  IMAD.MOV.U32 R3, RZ, RZ, 0x0 ;  /* 0x00000000ff037424 */ /* 0x000fc800078e00ff */
[----:B0-----:R-:W-:Y:S05]  /*1460*/  RET.REL.NODEC R2 `(_Z11backward_rmPKfS0_PKiPfii) ;  /* 0xffffffe802e47950 */ /* 0x001fea0003c3ffff */
.L_x_54:
        /* <DEDUP_REMOVED lines=9> */
.L_x_72:


//--------------------- .text._Z10forward_rmPKfS0_Pfii --------------------------
	.section	.text._Z10forward_rmPKfS0_Pfii,"ax",@progbits
	.align	128
        .global         _Z10forward_rmPKfS0_Pfii
        .type           _Z10forward_rmPKfS0_Pfii,@function
        .size           _Z10forward_rmPKfS0_Pfii,(.L_x_73 - _Z10forward_rmPKfS0_Pfii)
        .other          _Z10forward_rmPKfS0_Pfii,@"STO_CUDA_ENTRY STV_DEFAULT"
_Z10forward_rmPKfS0_Pfii:
.text._Z10forward_rmPKfS0_Pfii:
        /* <DEDUP_REMOVED lines=9> */
[----:B------:R-:W-:Y:S01]  /*0090*/  HFMA2 R14, -RZ, RZ, -0.0 , 0 ;  /* 0x80000000ff0e7431 */ /* 0x000fe200000001ff */
[----:B------:R-:W1:Y:S01]  /*00a0*/  LDCU.64 UR10, c[0x0][0x358] ;  /* 0x00006b00ff0a77ac */ /* 0x000e620008000a00 */
[----:B0-----:R-:W-:-:S09]  /*00b0*/  UISETP.GE.AND UP0, UPT, UR6, 0x1, UPT ;  /* 0x000000010600788c */ /* 0x001fd2000bf06270 */
[----:B-1----:R-:W-:Y:S05]  /*00c0*/  BRA.U !UP0, `(.L_x_55) ;  /* 0x00000009088c7547 */ /* 0x002fea000b800000 */
[----:B------:R-:W-:Y:S01]  /*00d0*/  UISETP.GE.U32.AND UP1, UPT, UR6, 0x10, UPT ;  /* 0x000000100600788c */ /* 0x000fe2000bf26070 */
[----:B------:R-:W-:Y:S01]  /*00e0*/  SHF.R.S32.HI R11, RZ, 0x1f, R8 ;  /* 0x0000001fff0b7819 */ /* 0x000fe20000011408 */
[----:B------:R-:W-:Y:S01]  /*00f0*/  IMAD.WIDE.U32 R2, R8, UR6, RZ ;  /* 0x0000000608027c25 */ /* 0x000fe2000f8e00ff */
[----:B------:R-:W-:Y:S01]  /*0100*/  ULOP3.LUT UR7, UR6, 0xf, URZ, 0xc0, !UPT ;  /* 0x0000000f06077892 */ /* 0x000fe2000f8ec0ff */
[----:B------:R-:W-:Y:S02]  /*0110*/  MOV R9, RZ ;  /* 0x000000ff00097202 */ /* 0x000fe40000000f00 */
[----:B------:R-:W-:Y:S01]  /*0120*/  IMAD.MOV.U32 R14, RZ, RZ, RZ ;  /* 0x000000ffff0e7224 */ /* 0x000fe200078e00ff */
[----:B------:R-:W-:Y:S01]  /*0130*/  UISETP.NE.AND UP0, UPT, UR7, URZ, UPT ;  /* 0x000000ff0700728c */ /* 0x000fe2000bf05270 */
[----:B------:R-:W-:Y:S01]  /*0140*/  IMAD R11, R11, UR6, R3 ;  /* 0x000000060b0b7c24 */ /* 0x000fe2000f8e0203 */
[----:B------:R-:W-:Y:S09]  /*0150*/  BRA.U !UP1, `(.L_x_56) ;  /* 0x0000000509107547 */ /* 0x000ff2000b800000 */
[----:B------:R-:W0:Y:S01]  /*0160*/  LDCU.128 UR12, c[0x0][0x380] ;  /* 0x00007000ff0c77ac */ /* 0x000e220008000c00 */
[----:B------:R-:W-:Y:S01]  /*0170*/  IMAD.MOV.U32 R14, RZ, RZ, RZ ;  /* 0x000000ffff0e7224 */ /* 0x000fe200078e00ff */
[----:B------:R-:W-:-:S04]  /*0180*/  ULOP3.LUT UR8, UR6, 0x7ffffff0, URZ, 0xc0, !UPT ;  /* 0x7ffffff006087892 */ /* 0x000fc8000f8ec0ff */
[----:B------:R-:W-:Y:S02]  /*0190*/  UIADD3 UR9, UPT, UPT, -UR8, URZ, URZ ;  /* 0x000000ff08097290 */ /* 0x000fe4000fffe1ff */
[----:B------:R-:W-:Y:S01]  /*01a0*/  MOV R9, UR8 ;  /* 0x0000000800097c02 */ /* 0x000fe20008000f00 */
[----:B0-----:R-:W-:Y:S01]  /*01b0*/  UIADD3 UR4, UP1, UPT, UR14, 0x20, URZ ;  /* 0x000000200e047890 */ /* 0x001fe2000ff3e0ff */
[----:B------:R-:W-:-:S03]  /*01c0*/  LEA R4, P0, R2, UR12, 0x2 ;  /* 0x0000000c02047c11 */ /* 0x000fc6000f8010ff */
[----:B------:R-:W-:Y:S01]  /*01d0*/  UIADD3.X UR5, UPT, UPT, URZ, UR15, URZ, UP1, !UPT ;  /* 0x0000000fff057290 */ /* 0x000fe20008ffe4ff */
[----:B------:R-:W-:Y:S01]  /*01e0*/  LEA.HI.X R5, R2, UR13, R11, 0x2, P0 ;  /* 0x0000000d02057c11 */ /* 0x000fe200080f140b */
[----:B------:R-:W-:Y:S01]  /*01f0*/  IMAD.U32 R6, RZ, RZ, UR4 ;  /* 0x00000004ff067e24 */ /* 0x000fe2000f8e00ff */
[----:B------:R-:W-:-:S03]  /*0200*/  IADD3 R4, P0, PT, R4, 0x20, RZ ;  /* 0x0000002004047810 */ /* 0x000fc60007f1e0ff */
[----:B------:R-:W-:Y:S01]  /*0210*/  IMAD.U32 R7, RZ, RZ, UR5 ;  /* 0x00000005ff077e24 */ /* 0x000fe2000f8e00ff */
[----:B------:R-:W-:-:S09]  /*0220*/  IADD3.X R5, PT, PT, RZ, R5, RZ, P0, !PT ;  /* 0x00000005ff057210 */ /* 0x000fd200007fe4ff */
.L_x_57:
[----:B------:R-:W2:Y:S04]  /*0230*/  LDG.E R19, desc[UR10][R4.64+-0x20] ;  /* 0xffffe00a04137981 */ /* 0x000ea8000c1e1900 */
[----:B------:R-:W2:Y:S04]  /*0240*/  LDG.E R22, desc[UR10][R6.64+-0x20] ;  /* 0xffffe00a06167981 */ /* 0x000ea8000c1e1900 */
[----:B------:R-:W3:Y:S04]  /*0250*/  LDG.E R24, desc[UR10][R4.64+-0x1c] ;  /* 0xffffe40a04187981 */ /* 0x000ee8000c1e1900 */
[----:B------:R-:W3:Y:S04]  /*0260*/  LDG.E R26, desc[UR10][R6.64+-0x1c] ;  /* 0xffffe40a061a7981 */ /* 0x000ee8000c1e1900 */
[----:B------:R-:W4:Y:S04]  /*0270*/  LDG.E R21, desc[UR10][R4.64+-0x18] ;  /* 0xffffe80a04157981 */ /* 0x000f28000c1e1900 */
[----:B------:R-:W4:Y:S04]  /*0280*/  LDG.E R16, desc[UR10][R6.64+-0x18] ;  /* 0xffffe80a06107981 */ /* 0x000f28000c1e1900 */
[----:B------:R-:W5:Y:S04]  /*0290*/  LDG.E R18, desc[UR10][R4.64+-0x14] ;  /* 0xffffec0a04127981 */ /* 0x000f68000c1e1900 */
        /* <DEDUP_REMOVED lines=8> */
[----:B------:R-:W5:Y:S01]  /*0320*/  LDG.E R17, desc[UR10][R6.64+-0x4] ;  /* 0xfffffc0a06117981 */ /* 0x000f62000c1e1900 */
[----:B--2---:R-:W-:-:S03]  /*0330*/  FFMA R19, R19, R22, R14 ;  /* 0x0000001613137223 */ /* 0x004fc6000000000e */
[----:B------:R-:W2:Y:S04]  /*0340*/  LDG.E R14, desc[UR10][R6.64] ;  /* 0x0000000a060e7981 */ /* 0x000ea8000c1e1900 */
[----:B------:R-:W2:Y:S01]  /*0350*/  LDG.E R22, desc[UR10][R4.64+0x14] ;  /* 0x0000140a04167981 */ /* 0x000ea2000c1e1900 */
[----:B---3--:R-:W-:-:S03]  /*0360*/  FFMA R24, R24, R26, R19 ;  /* 0x0000001a18187223 */ /* 0x008fc60000000013 */
[----:B------:R-:W2:Y:S01]  /*0370*/  LDG.E R19, desc[UR10][R4.64] ;  /* 0x0000000a04137981 */ /* 0x000ea2000c1e1900 */
[----:B----4-:R-:W-:-:S03]  /*0380*/  FFMA R27, R21, R16, R24 ;  /* 0x00000010151b7223 */ /* 0x010fc60000000018 */
[----:B------:R-:W3:Y:S04]  /*0390*/  LDG.E R16, desc[UR10][R4.64+0x4] ;  /* 0x0000040a04107981 */ /* 0x000ee8000c1e1900 */
[----:B------:R-:W3:Y:S01]  /*03a0*/  LDG.E R21, desc[UR10][R6.64+0x4] ;  /* 0x0000040a06157981 */ /* 0x000ee2000c1e1900 */
[----:B-----5:R-:W-:-:S03]  /*03b0*/  FFMA R27, R18, R23, R27 ;  /* 0x00000017121b7223 */ /* 0x020fc6000000001b */
[----:B------:R-:W4:Y:S04]  /*03c0*/  LDG.E R18, desc[UR10][R4.64+0x8] ;  /* 0x0000080a04127981 */ /* 0x000f28000c1e1900 */
[----:B------:R-:W4:Y:S01]  /*03d0*/  LDG.E R23, desc[UR10][R6.64+0x8] ;  /* 0x0000080a06177981 */ /* 0x000f22000c1e1900 */
[----:B------:R-:W-:-:S03]  /*03e0*/  FFMA R27, R20, R25, R27 ;  /* 0x00000019141b7223 */ /* 0x000fc6000000001b */
[----:B------:R-:W5:Y:S04]  /*03f0*/  LDG.E R20, desc[UR10][R4.64+0xc] ;  /* 0x00000c0a04147981 */ /* 0x000f68000c1e1900 */
[----:B------:R-:W5:Y:S01]  /*0400*/  LDG.E R25, desc[UR10][R6.64+0xc] ;  /* 0x00000c0a06197981 */ /* 0x000f62000c1e1900 */
[----:B------:R-:W-:-:S03]  /*0410*/  FFMA R27, R0, R13, R27 ;  /* 0x0000000d001b7223 */ /* 0x000fc6000000001b */
[----:B------:R-:W5:Y:S04]  /*0420*/  LDG.E R0, desc[UR10][R4.64+0x10] ;  /* 0x0000100a04007981 */ /* 0x000f68000c1e1900 */
[----:B------:R-:W5:Y:S01]  /*0430*/  LDG.E R13, desc[UR10][R6.64+0x10] ;  /* 0x0000100a060d7981 */ /* 0x000f62000c1e1900 */
[----:B------:R-:W-:-:S03]  /*0440*/  FFMA R29, R10, R15, R27 ;  /* 0x0000000f0a1d7223 */ /* 0x000fc6000000001b */
[----:B------:R-:W5:Y:S04]  /*0450*/  LDG.E R27, desc[UR10][R6.64+0x14] ;  /* 0x0000140a061b7981 */ /* 0x000f68000c1e1900 */
[----:B------:R-:W5:Y:S04]  /*0460*/  LDG.E R15, desc[UR10][R4.64+0x18] ;  /* 0x0000180a040f7981 */ /* 0x000f68000c1e1900 */
[----:B------:R-:W5:Y:S01]  /*0470*/  LDG.E R10, desc[UR10][R6.64+0x18] ;  /* 0x0000180a060a7981 */ /* 0x000f62000c1e1900 */
[----:B------:R-:W-:-:S03]  /*0480*/  FFMA R24, R12, R17, R29 ;  /* 0x000000110c187223 */ /* 0x000fc6000000001d */
[----:B------:R0:W5:Y:S04]  /*0490*/  LDG.E R12, desc[UR10][R4.64+0x1c] ;  /* 0x00001c0a040c7981 */ /* 0x000168000c1e1900 */
[----:B------:R1:W5:Y:S01]  /*04a0*/  LDG.E R17, desc[UR10][R6.64+0x1c] ;  /* 0x00001c0a06117981 */ /* 0x000362000c1e1900 */
[----:B------:R-:W-:-:S04]  /*04b0*/  UIADD3 UR9, UPT, UPT, UR9, 0x10, URZ ;  /* 0x0000001009097890 */ /* 0x000fc8000fffe0ff */
[----:B------:R-:W-:Y:S01]  /*04c0*/  UISETP.NE.AND UP1, UPT, UR9, URZ, UPT ;  /* 0x000000ff0900728c */ /* 0x000fe2000bf25270 */
[----:B0-----:R-:W-:Y:S02]  /*04d0*/  IADD3 R4, P0, PT, R4, 0x40, RZ ;  /* 0x0000004004047810 */ /* 0x001fe40007f1e0ff */
[----:B-1----:R-:W-:Y:S02]  /*04e0*/  IADD3 R6, P1, PT, R6, 0x40, RZ ;  /* 0x0000004006067810 */ /* 0x002fe40007f3e0ff */
[----:B------:R-:W-:-:S03]  /*04f0*/  IADD3.X R5, PT, PT, RZ, R5, RZ, P0, !PT ;  /* 0x00000005ff057210 */ /* 0x000fc600007fe4ff */
[----:B------:R-:W-:Y:S02]  /*0500*/  IMAD.X R7, RZ, RZ, R7, P1 ;  /* 0x000000ffff077224 */ /* 0x000fe400008e0607 */
[----:B--2---:R-:W-:-:S04]  /*0510*/  FFMA R19, R19, R14, R24 ;  /* 0x0000000e13137223 */ /* 0x004fc80000000018 */
[----:B---3--:R-:W-:-:S04]  /*0520*/  FFMA R19, R16, R21, R19 ;  /* 0x0000001510137223 */ /* 0x008fc80000000013 */
[----:B----4-:R-:W-:-:S04]  /*0530*/  FFMA R19, R18, R23, R19 ;  /* 0x0000001712137223 */ /* 0x010fc80000000013 */
[----:B-----5:R-:W-:-:S04]  /*0540*/  FFMA R19, R20, R25, R19 ;  /* 0x0000001914137223 */ /* 0x020fc80000000013 */
[----:B------:R-:W-:-:S04]  /*0550*/  FFMA R13, R0, R13, R19 ;  /* 0x0000000d000d7223 */ /* 0x000fc80000000013 */
[----:B------:R-:W-:-:S04]  /*0560*/  FFMA R22, R22, R27, R13 ;  /* 0x0000001b16167223 */ /* 0x000fc8000000000d */
[----:B------:R-:W-:-:S04]  /*0570*/  FFMA R15, R15, R10, R22 ;  /* 0x0000000a0f0f7223 */ /* 0x000fc80000000016 */
[----:B------:R-:W-:Y:S01]  /*0580*/  FFMA R14, R12, R17, R15 ;  /* 0x000000110c0e7223 */ /* 0x000fe2000000000f */
[----:B------:R-:W-:Y:S06]  /*0590*/  BRA.U UP1, `(.L_x_57) ;  /* 0xfffffffd01247547 */ /* 0x000fec000b83ffff */
.L_x_56:
[----:B------:R-:W-:Y:S05]  /*05a0*/  BRA.U !UP0, `(.L_x_58) ;  /* 0x0000000508507547 */ /* 0x000fea000b800000 */
[----:B------:R-:W-:Y:S02]  /*05b0*/  UISETP.GE.U32.AND UP0, UPT, UR7, 0x8, UPT ;  /* 0x000000080700788c */ /* 0x000fe4000bf06070 */
[----:B------:R-:W-:-:S04]  /*05c0*/  ULOP3.LUT UR5, UR6, 0x7, URZ, 0xc0, !UPT ;  /* 0x0000000706057892 */ /* 0x000fc8000f8ec0ff */
[----:B------:R-:W-:-:S03]  /*05d0*/  UISETP.NE.AND UP1, UPT, UR5, URZ, UPT ;  /* 0x000000ff0500728c */ /* 0x000fc6000bf25270 */
[----:B------:R-:W-:Y:S08]  /*05e0*/  BRA.U !UP0, `(.L_x_59) ;  /* 0x0000000108807547 */ /* 0x000ff0000b800000 */
[----:B------:R-:W0:Y:S01]  /*05f0*/  LDC.64 R4, c[0x0][0x388] ;  /* 0x0000e200ff047b82 */ /* 0x000e220000000a00 */
[----:B------:R-:W1:Y:S01]  /*0600*/  LDCU.64 UR8, c[0x0][0x380] ;  /* 0x00007000ff0877ac */ /* 0x000e620008000a00 */
[----:B------:R-:W-:-:S04]  /*0610*/  IADD3 R0, P0, PT, R9, R2, RZ ;  /* 0x0000000209007210 */ /* 0x000fc80007f1e0ff */
[----:B------:R-:W-:Y:S02]  /*0620*/  IADD3.X R7, PT, PT, RZ, R11, RZ, P0, !PT ;  /* 0x0000000bff077210 */ /* 0x000fe400007fe4ff */
[----:B-1----:R-:W-:-:S04]  /*0630*/  LEA R6, P0, R0, UR8, 0x2 ;  /* 0x0000000800067c11 */ /* 0x002fc8000f8010ff */
[----:B------:R-:W-:Y:S01]  /*0640*/  LEA.HI.X R7, R0, UR9, R7, 0x2, P0 ;  /* 0x0000000900077c11 */ /* 0x000fe200080f1407 */
[----:B0-----:R-:W-:-:S04]  /*0650*/  IMAD.WIDE.U32 R4, R9, 0x4, R4 ;  /* 0x0000000409047825 */ /* 0x001fc800078e0004 */
        /* <DEDUP_REMOVED lines=16> */
[----:B------:R-:W-:-:S02]  /*0760*/  VIADD R9, R9, 0x8 ;  /* 0x0000000809097836 */ /* 0x000fc40000000000 */
[----:B--2---:R-:W-:-:S04]  /*0770*/  FFMA R18, R19, R18, R14 ;  /* 0x0000001213127223 */ /* 0x004fc8000000000e */
[----:B---3--:R-:W-:-:S04]  /*0780*/  FFMA R18, R21, R20, R18 ;  /* 0x0000001415127223 */ /* 0x008fc80000000012 */
[----:B----4-:R-:W-:-:S04]  /*0790*/  FFMA R18, R23, R22, R18 ;  /* 0x0000001617127223 */ /* 0x010fc80000000012 */
[----:B-----5:R-:W-:-:S04]  /*07a0*/  FFMA R25, R25, R24, R18 ;  /* 0x0000001819197223 */ /* 0x020fc80000000012 */
[----:B------:R-:W-:-:S04]  /*07b0*/  FFMA R17, R16, R17, R25 ;  /* 0x0000001110117223 */ /* 0x000fc80000000019 */
[----:B------:R-:W-:-:S04]  /*07c0*/  FFMA R15, R10, R15, R17 ;  /* 0x0000000f0a0f7223 */ /* 0x000fc80000000011 */
[----:B------:R-:W-:-:S04]  /*07d0*/  FFMA R13, R0, R13, R15 ;  /* 0x0000000d000d7223 */ /* 0x000fc8000000000f */
[----:B------:R-:W-:-:S07]  /*07e0*/  FFMA R14, R12, R26, R13 ;  /* 0x0000001a0c0e7223 */ /* 0x000fce000000000d */
.L_x_59:
        /* <DEDUP_REMOVED lines=19> */
[----:B------:R-:W5:Y:S01]  /*0920*/  LDG.E R16, desc[UR10][R6.64+0xc] ;  /* 0x00000c0a06107981 */ /* 0x000f62000c1e1900 */
[----:B------:R-:W-:-:S02]  /*0930*/  VIADD R9, R9, 0x4 ;  /* 0x0000000409097836 */ /* 0x000fc40000000000 */
[----:B--2---:R-:W-:-:S04]  /*0940*/  FFMA R0, R13, R0, R14 ;  /* 0x000000000d007223 */ /* 0x004fc8000000000e */
[----:B---3--:R-:W-:-:S04]  /*0950*/  FFMA R0, R15, R10, R0 ;  /* 0x0000000a0f007223 */ /* 0x008fc80000000000 */
[----:B----4-:R-:W-:-:S04]  /*0960*/  FFMA R0, R17, R12, R0 ;  /* 0x0000000c11007223 */ /* 0x010fc80000000000 */
[----:B-----5:R-:W-:-:S07]  /*0970*/  FFMA R14, R19, R16, R0 ;  /* 0x00000010130e7223 */ /* 0x020fce0000000000 */
.L_x_60:
[----:B------:R-:W-:Y:S05]  /*0980*/  BRA.U !UP1, `(.L_x_58) ;  /* 0x0000000109587547 */ /* 0x000fea000b800000 */
[----:B------:R-:W0:Y:S01]  /*0990*/  LDC.64 R4, c[0x0][0x388] ;  /* 0x0000e200ff047b82 */ /* 0x000e220000000a00 */
[----:B------:R-:W1:Y:S01]  /*09a0*/  LDCU.64 UR6, c[0x0][0x380] ;  /* 0x00007000ff0677ac */ /* 0x000e620008000a00 */
[----:B------:R-:W-:Y:S01]  /*09b0*/  IADD3 R7, P0, PT, R9, R2, RZ ;  /* 0x0000000209077210 */ /* 0x000fe20007f1e0ff */
[----:B------:R-:W-:-:S03]  /*09c0*/  UIADD3 UR4, UPT, UPT, -UR4, URZ, URZ ;  /* 0x000000ff04047290 */ /* 0x000fc6000fffe1ff */
[----:B------:R-:W-:Y:S02]  /*09d0*/  IADD3.X R0, PT, PT, RZ, R11, RZ, P0, !PT ;  /* 0x0000000bff007210 */ /* 0x000fe400007fe4ff */
[----:B-1----:R-:W-:-:S04]  /*09e0*/  LEA R6, P0, R7, UR6, 0x2 ;  /* 0x0000000607067c11 */ /* 0x002fc8000f8010ff */
[----:B------:R-:W-:Y:S01]  /*09f0*/  LEA.HI.X R7, R7, UR7, R0, 0x2, P0 ;  /* 0x0000000707077c11 */ /* 0x000fe200080f1400 */
[----:B0-----:R-:W-:-:S04]  /*0a00*/  IMAD.WIDE.U32 R2, R9, 0x4, R4 ;  /* 0x0000000409027825 */ /* 0x001fc800078e0004 */
[----:B------:R-:W-:Y:S01]  /*0a10*/  IMAD.MOV.U32 R5, RZ, RZ, R3 ;  /* 0x000000ffff057224 */ /* 0x000fe200078e0003 */
[----:B------:R-:W-:-:S07]  /*0a20*/  MOV R4, R2 ;  /* 0x0000000200047202 */ /* 0x000fce0000000f00 */
.L_x_61:
[----:B------:R-:W-:Y:S01]  /*0a30*/  MOV R3, R7 ;  /* 0x0000000700037202 */ /* 0x000fe20000000f00 */
[----:B------:R0:W2:Y:S01]  /*0a40*/  LDG.E R0, desc[UR10][R4.64] ;  /* 0x0000000a04007981 */ /* 0x0000a2000c1e1900 */
[----:B------:R-:W-:-:S05]  /*0a50*/  MOV R2, R6 ;  /* 0x0000000600027202 */ /* 0x000fca0000000f00 */
[----:B------:R-:W2:Y:S01]  /*0a60*/  LDG.E R3, desc[UR10][R2.64] ;  /* 0x0000000a02037981 */ /* 0x000ea2000c1e1900 */
[----:B------:R-:W-:-:S04]  /*0a70*/  UIADD3 UR4, UPT, UPT, UR4, 0x1, URZ ;  /* 0x0000000104047890 */ /* 0x000fc8000fffe0ff */
[----:B------:R-:W-:Y:S01]  /*0a80*/  UISETP.NE.AND UP0, UPT, UR4, URZ, UPT ;  /* 0x000000ff0400728c */ /* 0x000fe2000bf05270 */
[----:B0-----:R-:W-:Y:S02]  /*0a90*/  IADD3 R4, P0, PT, R4, 0x4, RZ ;  /* 0x0000000404047810 */ /* 0x001fe40007f1e0ff */
[----:B------:R-:W-:-:S03]  /*0aa0*/  IADD3 R6, P1, PT, R6, 0x4, RZ ;  /* 0x0000000406067810 */ /* 0x000fc60007f3e0ff */
[----:B------:R-:W-:Y:S01]  /*0ab0*/  IMAD.X R5, RZ, RZ, R5, P0 ;  /* 0x000000ffff057224 */ /* 0x000fe200000e0605 */
[----:B------:R-:W-:Y:S01]  /*0ac0*/  IADD3.X R7, PT, PT, RZ, R7, RZ, P1, !PT ;  /* 0x00000007ff077210 */ /* 0x000fe20000ffe4ff */
[----:B--2---:R-:W-:Y:S01]  /*0ad0*/  FFMA R14, R3, R0, R14 ;  /* 0x00000000030e7223 */ /* 0x004fe2000000000e */
[----:B------:R-:W-:Y:S07]  /*0ae0*/  BRA.U UP0, `(.L_x_61) ;  /* 0xfffffffd00d07547 */ /* 0x000fee000b83ffff */
.L_x_58:
[----:B------:R-:W-:-:S07]  /*0af0*/  FMUL R14, R14, -1.4426950216293334961 ;  /* 0xbfb8aa3b0e0e7820 */ /* 0x000fce0000400000 */
.L_x_55:
        /* <DEDUP_REMOVED lines=11> */
[----:B------:R-:W-:Y:S05]  /*0bb0*/  CALL.REL.NOINC `($__internal_3_$__cuda_sm20_rcp_rn_f32_slowpath) ;  /* 0x00000000002c7944 */ /* 0x000fea0003c00000 */
[----:B------:R-:W-:Y:S01]  /*0bc0*/  IMAD.MOV.U32 R5, RZ, RZ, R3 ;  /* 0x000000ffff057224 */ /* 0x000fe200078e0003 */
[----:B------:R-:W-:Y:S06]  /*0bd0*/  BRA `(.L_x_64) ;  /* 0x0000000000107947 */ /* 0x000fec0003800000 */
.L_x_63:
[----:B------:R-:W0:Y:S02]  /*0be0*/  MUFU.RCP R5, R2 ;  /* 0x0000000200057308 */ /* 0x000e240000001000 */
[----:B0-----:R-:W-:-:S04]  /*0bf0*/  FFMA R0, R2, R5, -1 ;  /* 0xbf80000002007423 */ /* 0x001fc80000000005 */
[----:B------:R-:W-:-:S04]  /*0c00*/  FADD.FTZ R0, -R0, -RZ ;  /* 0x800000ff00007221 */ /* 0x000fc80000010100 */
[----:B------:R-:W-:-:S07]  /*0c10*/  FFMA R5, R5, R0, R5 ;  /* 0x0000000005057223 */ /* 0x000fce0000000005 */
.L_x_64:
[----:B------:R-:W-:Y:S05]  /*0c20*/  BSYNC.RECONVERGENT B0 ;  /* 0x0000000000007941 */ /* 0x000fea0003800200 */
.L_x_62:
[----:B------:R-:W0:Y:S02]  /*0c30*/  LDC.64 R2, c[0x0][0x390] ;  /* 0x0000e400ff027b82 */ /* 0x000e240000000a00 */
[----:B0-----:R-:W-:-:S05]  /*0c40*/  IMAD.WIDE R8, R8, 0x4, R2 ;  /* 0x0000000408087825 */ /* 0x001fca00078e0202 */
[----:B------:R-:W-:Y:S01]  /*0c50*/  STG.E desc[UR10][R8.64], R5 ;  /* 0x0000000508007986 */ /* 0x000fe2000c10190a */
[----:B------:R-:W-:Y:S05]  /*0c60*/  EXIT ;  /* 0x000000000000794d */ /* 0x000fea0003800000 */
        .weak           $__internal_3_$__cuda_sm20_rcp_rn_f32_slowpath
        .type           $__internal_3_$__cuda_sm20_rcp_rn_f32_slowpath,@function
        .size           $__internal_3_$__cuda_sm20_rcp_rn_f32_slowpath,(.L_x_73 - $__internal_3_$__cuda_sm20_rcp_rn_f32_slowpath)
$__internal_3_$__cuda_sm20_rcp_rn_f32_slowpath:
[----:B------:R-:W-:Y:S01]  /*0c70*/  SHF.L.U32 R0, R2, 0x1, RZ ;  /* 0x0000000102007819 */ /* 0x000fe200000006ff */
[----:B------:R-:W-:Y:S03]  /*0c80*/  BSSY.RECONVERGENT B1, `(.L_x_65) ;  /* 0x0000031000017945 */ /* 0x000fe60003800200 */
[----:B------:R-:W-:Y:S02]  /*0c90*/  SHF.R.U32.HI R7, RZ, 0x18, R0 ;  /* 0x00000018ff077819 */ /* 0x000fe40000011600 */
[----:B------:R-:W-:Y:S02]  /*0ca0*/  MOV R0, R2 ;  /* 0x0000000200007202 */ /* 0x000fe40000000f00 */
[----:B------:R-:W-:-:S13]  /*0cb0*/  ISETP.NE.U32.AND P0, PT, R7, RZ, PT ;  /* 0x000000ff0700720c */ /* 0x000fda0003f05070 */
[----:B------:R-:W-:Y:S05]  /*0cc0*/  @P0 BRA `(.L_x_66) ;  /* 0x0000000000280947 */ /* 0x000fea0003800000 */
[----:B------:R-:W-:-:S05]  /*0cd0*/  IMAD.SHL.U32 R2, R0, 0x2, RZ ;  /* 0x0000000200027824 */ /* 0x000fca00078e00ff */
        /* <DEDUP_REMOVED lines=9> */
.L_x_66:
[----:B------:R-:W-:-:S04]  /*0d70*/  IADD3 R9, PT, PT, R7, -0xfd, RZ ;  /* 0xffffff0307097810 */ /* 0x000fc80007ffe0ff */
        /* <DEDUP_REMOVED lines=25> */
[----:B------:R-:W-:Y:S02]  /*0f10*/  ISETP.GE.AND P0, PT, R2, RZ, PT ;  /* 0x000000ff0200720c */ /* 0x000fe40003f06270 */
[----:B------:R-:W-:-:S04]  /*0f20*/  IADD3 R2, PT, PT, R7, -0xfc, RZ ;  /* 0xffffff0407027810 */ /* 0x000fc80007ffe0ff */
[----:B------:R-:W-:-:S07]  /*0f30*/  SHF.R.U32.HI R3, RZ, R2, R3 ;  /* 0x00000002ff037219 */ /* 0x000fce0000011603 */
[----:B------:R-:W-:-:S05]  /*0f40*/  @!P0 VIADD R3, R3, 0x1 ;  /* 0x0000000103038836 */ /* 0x000fca0000000000 */
[----:B------:R-:W-:-:S04]  /*0f50*/  @!P1 SHF.L.U32 R3, R3, 0x1, RZ ;  /* 0x0000000103039819 */ /* 0x000fc800000006ff */
[----:B------:R-:W-:Y:S01]  /*0f60*/  LOP3.LUT R3, R3, 0x80000000, R0, 0xf8, !PT ;  /* 0x8000000003037812 */ /* 0x000fe200078ef800 */
[----:B------:R-:W-:Y:S06]  /*0f70*/  BRA `(.L_x_67) ;  /* 0x0000000000047947 */ /* 0x000fec0003800000 */
.L_x_68:
[----:B------:R0:W1:Y:S02]  /*0f80*/  MUFU.RCP R3, R0 ;  /* 0x0000000000037308 */ /* 0x0000640000001000 */
.L_x_67:
[----:B------:R-:W-:Y:S05]  /*0f90*/  BSYNC.RECONVERGENT B1 ;  /* 0x0000000000017941 */ /* 0x000fea0003800200 */
.L_x_65:
[----:B------:R-:W-:-:S04]  /*0fa0*/  MOV R5, 0x0 ;  /* 0x0000000000057802 */ /* 0x000fc80000000f00 */
[----:B01----:R-:W-:Y:S05]  /*0fb0*/  RET.REL.NODEC R4 `(_Z10forward_rmPKfS0_Pfii) ;  /* 0xfffffff004107950 */ /* 0x003fea0003c3ffff */
.L_x_69:
        /* <DEDUP_REMOVED lines=12> */
.L_x_73:


//--------------------- .nv.shared.reserved.0     --------------------------
	.section	.nv.shared.reserved.0,"aw",@nobits
	.weak		__nv_reservedSMEM_offset_0_alias
	.size		__nv_reservedSMEM_offset_0_alias, 0, 64
	.other		__nv_reservedSMEM_offset_0_alias,@"STO_CUDA_RESERVED_SHARED STV_DEFAULT"
__nv_reservedSMEM_offset_0_alias:
	.zero		0
	.zero		64


//--------------------- .nv.shared._Z11backward_cmPKfS0_PKiPfii --------------------------
	.section	.nv.shared._Z11backward_cmPKfS0_PKiPfii,"aw",@nobits
	.sectionflags	@""
	.align	4
.nv.shared._Z11backward_cmPKfS0_PKiPfii:
	.zero		2048


//--------------------- .nv.shared._Z10forward_cmPKfS0_Pfii --------------------------
	.section	.nv.shared._Z10forward_cmPKfS0_Pfii,"aw",@nobits
	.sectionflags	@""
	.align	4
.nv.shared._Z10forward_cmPKfS0_Pfii:
	.zero		2048


//--------------------- .nv.constant0._Z20scale_and_sgd_kernelPfPKfffi --------------------------
	.section	.nv.constant0._Z20scale_and_sgd_kernelPfPKfffi,"a",@progbits
	.sectionflags	@""
	.align	4
.nv.constant0._Z20scale_and_sgd_kernelPfPKfffi:
	.zero		924


//--------------------- .nv.constant0._Z10sgd_kernelPfPKffi --------------------------
	.section	.nv.constant0._Z10sgd_kernelPfPKffi,"a",@progbits
	.sectionflags	@""
	.align	4
.nv.constant0._Z10sgd_kernelPfPKffi:
	.zero		920


//--------------------- .nv.constant0._Z12scale_kernelPfif --------------------------
	.section	.nv.constant0._Z12scale_kernelPfif,"a",@progbits
	.sectionflags	@""
	.align	4
.nv.constant0._Z12scale_kernelPfif:
	.zero		912


//--------------------- .nv.constant0._Z10pack_to_cmPKfPfiii --------------------------
	.section	.nv.constant0._Z10pack_to_cmPKfPfiii,"a",@progbits
	.sectionflags	@""
	.align	4
.nv.constant0._Z10pack_to_cmPKfPfiii:
	.zero		924


//--------------------- .nv.constant0._Z11backward_cmPKfS0_PKiPfii --------------------------
	.section	.nv.constant0._Z11backward_cmPKfS0_PKiPfii,"a",@progbits
	.sectionflags	@""
	.align	4
.nv.constant0._Z11backward_cmPKfS0_PKiPfii:
	.zero		936


//--------------------- .nv.constant0._Z10forward_cmPKfS0_Pfii --------------------------
	.section	.nv.constant0._Z10forward_cmPKfS0_Pfii,"a",@progbits
	.sectionflags	@""
	.align	4
.nv.constant0._Z10forward_cmPKfS0_Pfii:
	.zero		928


//--------------------- .nv.constant0._Z11backward_rmPKfS0_PKiPfii --------------------------
	.section	.nv.constant0._Z11backward_rmPKfS0_PKiPfii,"a",@progbits
	.sectionflags	@""
	.align	4
.nv.constant0._Z11backward_rmPKfS0_PKiPfii:
	.zero		936


//--------------------- .nv.constant0._Z10forward_rmPKfS0_Pfii --------------------------
	.section	.nv.constant0._Z10forward_rmPKfS0_Pfii,"a",@progbits
	.sectionflags	@""
	.align	4
.nv.constant0._Z10forward_rmPKfS0_Pfii:
	.zero		928


//--------------------- SYMBOLS --------------------------

	.type		.nv.reservedSmem.offset0,@object
	.size		.nv.reservedSmem.offset0,0x4
	.type		.nv.reservedSmem.cap,@object
	.size		.nv.reservedSmem.cap,0x4
